//
// Generated by NVIDIA NVVM Compiler
//
// Compiler Build ID: CL-36424714
// Cuda compilation tools, release 13.0, V13.0.88
// Based on NVVM 20.0.0
//

.version 9.0
.target sm_100
.address_size 64

	// .globl	_Z9copy_dataPfS_
// _ZZ13compute_linesPKfPfiiE2sm has been demoted
// _ZZ12compute_colsPKfPfiiE2sm has been demoted

.visible .entry _Z9copy_dataPfS_(
	.param .u64 .ptr .align 1 _Z9copy_dataPfS__param_0,
	.param .u64 .ptr .align 1 _Z9copy_dataPfS__param_1
)
{
	.reg .b32 	%r<5>;
	.reg .b32 	%f<3>;
	.reg .b64 	%rd<8>;

	ld.param.u64 	%rd1, [_Z9copy_dataPfS__param_0];
	ld.param.u64 	%rd2, [_Z9copy_dataPfS__param_1];
	cvta.to.global.u64 	%rd3, %rd2;
	cvta.to.global.u64 	%rd4, %rd1;
	mov.u32 	%r1, %ctaid.x;
	mov.u32 	%r2, %ntid.x;
	mov.u32 	%r3, %tid.x;
	mad.lo.s32 	%r4, %r1, %r2, %r3;
	mul.wide.u32 	%rd5, %r4, 4;
	add.s64 	%rd6, %rd4, %rd5;
	ld.global.f32 	%f1, [%rd6];
	mul.f32 	%f2, %f1, 0f40C00000;
	add.s64 	%rd7, %rd3, %rd5;
	st.global.f32 	[%rd7], %f2;
	ret;

}
	// .globl	_Z13compute_linesPKfPfii
.visible .entry _Z13compute_linesPKfPfii(
	.param .u64 .ptr .align 1 _Z13compute_linesPKfPfii_param_0,
	.param .u64 .ptr .align 1 _Z13compute_linesPKfPfii_param_1,
	.param .u32 _Z13compute_linesPKfPfii_param_2,
	.param .u32 _Z13compute_linesPKfPfii_param_3
)
{
	.reg .pred 	%p<47>;
	.reg .b32 	%r<140>;
	.reg .b32 	%f<358>;
	.reg .b64 	%rd<111>;
	// demoted variable
	.shared .align 4 .b8 _ZZ13compute_linesPKfPfiiE2sm[128];
	ld.param.u64 	%rd11, [_Z13compute_linesPKfPfii_param_1];
	ld.param.u32 	%r59, [_Z13compute_linesPKfPfii_param_2];
	cvta.to.global.u64 	%rd1, %rd11;
	mov.u32 	%r60, %ctaid.x;
	mov.u32 	%r1, %tid.x;
	mul.lo.s32 	%r2, %r59, %r60;
	add.s32 	%r61, %r2, %r1;
	mul.wide.u32 	%rd12, %r61, 4;
	add.s64 	%rd13, %rd1, %rd12;
	ld.global.f32 	%f37, [%rd13];
	shl.b32 	%r62, %r1, 2;
	mov.u32 	%r63, _ZZ13compute_linesPKfPfiiE2sm;
	add.s32 	%r3, %r63, %r62;
	st.shared.f32 	[%r3], %f37;
	bar.sync 	0;
	ld.shared.f32 	%f1, [_ZZ13compute_linesPKfPfiiE2sm];
	cvt.rn.f32.s32 	%f2, %r59;
	mov.f32 	%f38, 0fB198C840;
	mov.f32 	%f39, 0f3EF720E4;
	mul.rn.f32 	%f40, %f39, %f38;
	mov.f32 	%f41, 0f3B9D6875;
	mov.f32 	%f42, 0f3DF665C4;
	mul.rn.f32 	%f43, %f42, %f41;
	fma.rn.f32 	%f44, %f40, 0f3FB8AA3B, 0f33416246;
	fma.rn.f32 	%f45, 0f3D8DF1C8, 0f32A55E34, %f44;
	mul.f32 	%f46, %f43, 0f40400000;
	fma.rn.f32 	%f47, %f46, %f40, %f45;
	fma.rn.f32 	%f48, %f43, 0f3D8DF1C8, %f47;
	mov.f32 	%f49, 0fBFF3337B;
	add.rn.f32 	%f3, %f49, %f48;
	mov.f32 	%f50, 0f3FF3337B;
	add.rn.f32 	%f51, %f3, %f50;
	neg.f32 	%f52, %f51;
	add.rn.f32 	%f4, %f48, %f52;
	setp.eq.s32 	%p1, %r59, 0;
	mov.f32 	%f341, 0f3F800000;
	@%p1 bra 	$L__BB1_4;
	abs.f32 	%f53, %f2;
	setp.num.f32 	%p2, %f53, %f53;
	@%p2 bra 	$L__BB1_3;
	mov.f32 	%f80, 0fBE8930A4;
	add.rn.f32 	%f341, %f80, %f2;
	bra.uni 	$L__BB1_4;
$L__BB1_3:
	mul.rn.f32 	%f54, %f3, %f2;
	cvt.rni.f32.f32 	%f55, %f54;
	sub.f32 	%f56, %f54, %f55;
	neg.f32 	%f57, %f54;
	fma.rn.f32 	%f58, %f3, %f2, %f57;
	fma.rn.f32 	%f59, %f4, %f2, %f58;
	add.f32 	%f60, %f56, %f59;
	setp.gt.f32 	%p3, %f55, 0f00000000;
	selp.b32 	%r64, 0, -2097152000, %p3;
	setp.lt.f32 	%p4, %f54, 0f00000000;
	selp.f32 	%f61, 0f00000000, 0f7F800000, %p4;
	abs.f32 	%f62, %f54;
	setp.gt.f32 	%p5, %f62, 0f43180000;
	cvt.rzi.s32.f32 	%r65, %f55;
	shl.b32 	%r66, %r65, 23;
	sub.s32 	%r67, %r66, %r64;
	mov.b32 	%f63, %r67;
	add.s32 	%r68, %r64, 2130706432;
	mov.b32 	%f64, %r68;
	fma.rn.f32 	%f65, %f60, 0f391FCB8E, 0f3AAF85ED;
	fma.rn.f32 	%f66, %f65, %f60, 0f3C1D9856;
	fma.rn.f32 	%f67, %f66, %f60, 0f3D6357BB;
	fma.rn.f32 	%f68, %f67, %f60, 0f3E75FDEC;
	fma.rn.f32 	%f69, %f68, %f60, 0f3F317218;
	fma.rn.f32 	%f70, %f69, %f60, 0f3F800000;
	mul.f32 	%f71, %f70, %f64;
	mul.f32 	%f72, %f71, %f63;
	selp.f32 	%f73, %f61, %f72, %p5;
	mul.f32 	%f74, %f2, 0f3F000000;
	cvt.rzi.f32.f32 	%f75, %f74;
	add.f32 	%f76, %f75, %f75;
	sub.f32 	%f77, %f2, %f76;
	abs.f32 	%f78, %f77;
	setp.neu.f32 	%p6, %f78, 0f3F800000;
	neg.f32 	%f79, %f73;
	selp.f32 	%f341, %f73, %f79, %p6;
$L__BB1_4:
	mul.wide.u32 	%rd14, %r2, 4;
	add.s64 	%rd2, %rd1, %rd14;
	add.s32 	%r4, %r59, -1;
	mul.wide.s32 	%rd15, %r59, 4;
	add.s64 	%rd3, %rd2, %rd15;
	ld.global.f32 	%f82, [%rd3+-4];
	fma.rn.f32 	%f83, %f341, %f82, %f1;
	mul.f32 	%f84, %f83, 0f3F3B67AE;
	div.rn.f32 	%f350, %f84, 0fBE8930A4;
	shl.b32 	%r5, %r59, 1;
	add.s32 	%r6, %r5, -2;
	cvt.rn.f32.s32 	%f9, %r6;
	setp.eq.s32 	%p7, %r6, 0;
	mov.f32 	%f351, 0f3F800000;
	@%p7 bra 	$L__BB1_8;
	abs.f32 	%f85, %f9;
	setp.num.f32 	%p8, %f85, %f85;
	@%p8 bra 	$L__BB1_7;
	mov.f32 	%f112, 0fBE8930A4;
	add.rn.f32 	%f351, %f112, %f9;
	bra.uni 	$L__BB1_8;
$L__BB1_7:
	mul.rn.f32 	%f86, %f3, %f9;
	cvt.rni.f32.f32 	%f87, %f86;
	sub.f32 	%f88, %f86, %f87;
	neg.f32 	%f89, %f86;
	fma.rn.f32 	%f90, %f3, %f9, %f89;
	fma.rn.f32 	%f91, %f4, %f9, %f90;
	add.f32 	%f92, %f88, %f91;
	setp.gt.f32 	%p9, %f87, 0f00000000;
	selp.b32 	%r69, 0, -2097152000, %p9;
	setp.lt.f32 	%p10, %f86, 0f00000000;
	selp.f32 	%f93, 0f00000000, 0f7F800000, %p10;
	abs.f32 	%f94, %f86;
	setp.gt.f32 	%p11, %f94, 0f43180000;
	cvt.rzi.s32.f32 	%r70, %f87;
	shl.b32 	%r71, %r70, 23;
	sub.s32 	%r72, %r71, %r69;
	mov.b32 	%f95, %r72;
	add.s32 	%r73, %r69, 2130706432;
	mov.b32 	%f96, %r73;
	fma.rn.f32 	%f97, %f92, 0f391FCB8E, 0f3AAF85ED;
	fma.rn.f32 	%f98, %f97, %f92, 0f3C1D9856;
	fma.rn.f32 	%f99, %f98, %f92, 0f3D6357BB;
	fma.rn.f32 	%f100, %f99, %f92, 0f3E75FDEC;
	fma.rn.f32 	%f101, %f100, %f92, 0f3F317218;
	fma.rn.f32 	%f102, %f101, %f92, 0f3F800000;
	mul.f32 	%f103, %f102, %f96;
	mul.f32 	%f104, %f103, %f95;
	selp.f32 	%f105, %f93, %f104, %p11;
	mul.f32 	%f106, %f9, 0f3F000000;
	cvt.rzi.f32.f32 	%f107, %f106;
	add.f32 	%f108, %f107, %f107;
	sub.f32 	%f109, %f9, %f108;
	abs.f32 	%f110, %f109;
	setp.neu.f32 	%p12, %f110, 0f3F800000;
	neg.f32 	%f111, %f105;
	selp.f32 	%f351, %f105, %f111, %p12;
$L__BB1_8:
	setp.lt.s32 	%p13, %r59, 1;
	@%p13 bra 	$L__BB1_18;
	shr.u32 	%r7, %r4, 5;
	mov.f32 	%f349, 0fBE8930A4;
	mov.b32 	%r123, 0;
	mov.u32 	%r122, %r123;
$L__BB1_10:
	setp.ne.s32 	%p14, %r1, 0;
	setp.ge.s32 	%p15, %r123, %r4;
	or.pred  	%p16, %p14, %p15;
	@%p16 bra 	$L__BB1_15;
	mov.b32 	%r125, 1;
	mov.u32 	%r124, %r63;
$L__BB1_12:
	add.s32 	%r13, %r125, -1;
	or.b32  	%r77, %r13, %r122;
	setp.eq.s32 	%p17, %r77, 0;
	@%p17 bra 	$L__BB1_14;
	add.f32 	%f114, %f349, %f351;
	ld.shared.f32 	%f115, [%r124];
	fma.rn.f32 	%f350, %f114, %f115, %f350;
	mul.f32 	%f349, %f349, 0fBE8930A4;
	mul.f32 	%f351, %f351, 0fC06ED9EA;
$L__BB1_14:
	setp.lt.u32 	%p18, %r13, 31;
	add.s32 	%r123, %r123, 1;
	setp.lt.s32 	%p19, %r123, %r4;
	and.pred  	%p20, %p18, %p19;
	add.s32 	%r125, %r125, 1;
	add.s32 	%r124, %r124, 4;
	@%p20 bra 	$L__BB1_12;
$L__BB1_15:
	add.s32 	%r17, %r122, 1;
	bar.sync 	0;
	shl.b32 	%r123, %r17, 5;
	add.s32 	%r19, %r123, %r2;
	setp.ge.u32 	%p21, %r19, %r59;
	@%p21 bra 	$L__BB1_17;
	add.s32 	%r78, %r19, %r1;
	mul.wide.u32 	%rd16, %r78, 4;
	add.s64 	%rd17, %rd1, %rd16;
	ld.global.f32 	%f116, [%rd17];
	st.shared.f32 	[%r3], %f116;
$L__BB1_17:
	bar.sync 	0;
	setp.ne.s32 	%p22, %r122, %r7;
	mov.u32 	%r122, %r17;
	@%p22 bra 	$L__BB1_10;
$L__BB1_18:
	setp.ne.s32 	%p23, %r1, 0;
	@%p23 bra 	$L__BB1_51;
	setp.eq.s32 	%p24, %r59, 0;
	cvt.rn.f32.s32 	%f29, %r5;
	mov.f32 	%f356, 0f3F800000;
	@%p24 bra 	$L__BB1_23;
	abs.f32 	%f118, %f29;
	setp.num.f32 	%p25, %f118, %f118;
	@%p25 bra 	$L__BB1_22;
	mov.f32 	%f145, 0fBE8930A4;
	add.rn.f32 	%f356, %f145, %f29;
	bra.uni 	$L__BB1_23;
$L__BB1_22:
	mul.rn.f32 	%f119, %f3, %f29;
	cvt.rni.f32.f32 	%f120, %f119;
	sub.f32 	%f121, %f119, %f120;
	neg.f32 	%f122, %f119;
	fma.rn.f32 	%f123, %f3, %f29, %f122;
	fma.rn.f32 	%f124, %f4, %f29, %f123;
	add.f32 	%f125, %f121, %f124;
	setp.gt.f32 	%p26, %f120, 0f00000000;
	selp.b32 	%r79, 0, -2097152000, %p26;
	setp.lt.f32 	%p27, %f119, 0f00000000;
	selp.f32 	%f126, 0f00000000, 0f7F800000, %p27;
	abs.f32 	%f127, %f119;
	setp.gt.f32 	%p28, %f127, 0f43180000;
	cvt.rzi.s32.f32 	%r80, %f120;
	shl.b32 	%r81, %r80, 23;
	sub.s32 	%r82, %r81, %r79;
	mov.b32 	%f128, %r82;
	add.s32 	%r83, %r79, 2130706432;
	mov.b32 	%f129, %r83;
	fma.rn.f32 	%f130, %f125, 0f391FCB8E, 0f3AAF85ED;
	fma.rn.f32 	%f131, %f130, %f125, 0f3C1D9856;
	fma.rn.f32 	%f132, %f131, %f125, 0f3D6357BB;
	fma.rn.f32 	%f133, %f132, %f125, 0f3E75FDEC;
	fma.rn.f32 	%f134, %f133, %f125, 0f3F317218;
	fma.rn.f32 	%f135, %f134, %f125, 0f3F800000;
	mul.f32 	%f136, %f135, %f129;
	mul.f32 	%f137, %f136, %f128;
	selp.f32 	%f138, %f126, %f137, %p28;
	mul.f32 	%f139, %f29, 0f3F000000;
	cvt.rzi.f32.f32 	%f140, %f139;
	add.f32 	%f141, %f140, %f140;
	sub.f32 	%f142, %f29, %f141;
	abs.f32 	%f143, %f142;
	setp.neu.f32 	%p29, %f143, 0f3F800000;
	neg.f32 	%f144, %f138;
	selp.f32 	%f356, %f138, %f144, %p29;
$L__BB1_23:
	mov.f32 	%f146, 0f3F800000;
	sub.f32 	%f147, %f146, %f356;
	mul.f32 	%f148, %f350, 0fBE8930A4;
	div.rn.f32 	%f149, %f148, %f147;
	st.global.f32 	[%rd2], %f149;
	setp.lt.s32 	%p30, %r59, 2;
	@%p30 bra 	$L__BB1_50;
	sub.s32 	%r136, %r6, %r59;
	and.b32  	%r21, %r4, 15;
	setp.lt.u32 	%p31, %r136, 15;
	mov.b32 	%r129, 1;
	@%p31 bra 	$L__BB1_28;
	and.b32  	%r86, %r4, -16;
	neg.s32 	%r127, %r86;
	add.s64 	%rd19, %rd14, %rd1;
	add.s64 	%rd109, %rd19, 32;
	mov.b32 	%r126, 0;
$L__BB1_26:
	.pragma "nounroll";
	ld.global.f32 	%f152, [%rd109+-32];
	mul.f32 	%f153, %f152, 0f3E8930A4;
	ld.global.f32 	%f154, [%rd109+-28];
	sub.f32 	%f155, %f154, %f153;
	st.global.f32 	[%rd109+-28], %f155;
	mul.f32 	%f156, %f155, 0f3E8930A4;
	ld.global.f32 	%f157, [%rd109+-24];
	sub.f32 	%f158, %f157, %f156;
	st.global.f32 	[%rd109+-24], %f158;
	mul.f32 	%f159, %f158, 0f3E8930A4;
	ld.global.f32 	%f160, [%rd109+-20];
	sub.f32 	%f161, %f160, %f159;
	st.global.f32 	[%rd109+-20], %f161;
	mul.f32 	%f162, %f161, 0f3E8930A4;
	ld.global.f32 	%f163, [%rd109+-16];
	sub.f32 	%f164, %f163, %f162;
	st.global.f32 	[%rd109+-16], %f164;
	mul.f32 	%f165, %f164, 0f3E8930A4;
	ld.global.f32 	%f166, [%rd109+-12];
	sub.f32 	%f167, %f166, %f165;
	st.global.f32 	[%rd109+-12], %f167;
	mul.f32 	%f168, %f167, 0f3E8930A4;
	ld.global.f32 	%f169, [%rd109+-8];
	sub.f32 	%f170, %f169, %f168;
	st.global.f32 	[%rd109+-8], %f170;
	mul.f32 	%f171, %f170, 0f3E8930A4;
	ld.global.f32 	%f172, [%rd109+-4];
	sub.f32 	%f173, %f172, %f171;
	st.global.f32 	[%rd109+-4], %f173;
	mul.f32 	%f174, %f173, 0f3E8930A4;
	ld.global.f32 	%f175, [%rd109];
	sub.f32 	%f176, %f175, %f174;
	st.global.f32 	[%rd109], %f176;
	mul.f32 	%f177, %f176, 0f3E8930A4;
	ld.global.f32 	%f178, [%rd109+4];
	sub.f32 	%f179, %f178, %f177;
	st.global.f32 	[%rd109+4], %f179;
	mul.f32 	%f180, %f179, 0f3E8930A4;
	ld.global.f32 	%f181, [%rd109+8];
	sub.f32 	%f182, %f181, %f180;
	st.global.f32 	[%rd109+8], %f182;
	mul.f32 	%f183, %f182, 0f3E8930A4;
	ld.global.f32 	%f184, [%rd109+12];
	sub.f32 	%f185, %f184, %f183;
	st.global.f32 	[%rd109+12], %f185;
	mul.f32 	%f186, %f185, 0f3E8930A4;
	ld.global.f32 	%f187, [%rd109+16];
	sub.f32 	%f188, %f187, %f186;
	st.global.f32 	[%rd109+16], %f188;
	mul.f32 	%f189, %f188, 0f3E8930A4;
	ld.global.f32 	%f190, [%rd109+20];
	sub.f32 	%f191, %f190, %f189;
	st.global.f32 	[%rd109+20], %f191;
	mul.f32 	%f192, %f191, 0f3E8930A4;
	ld.global.f32 	%f193, [%rd109+24];
	sub.f32 	%f194, %f193, %f192;
	st.global.f32 	[%rd109+24], %f194;
	mul.f32 	%f195, %f194, 0f3E8930A4;
	ld.global.f32 	%f196, [%rd109+28];
	sub.f32 	%f197, %f196, %f195;
	st.global.f32 	[%rd109+28], %f197;
	mul.f32 	%f198, %f197, 0f3E8930A4;
	ld.global.f32 	%f199, [%rd109+32];
	sub.f32 	%f200, %f199, %f198;
	st.global.f32 	[%rd109+32], %f200;
	add.s32 	%r127, %r127, 16;
	add.s32 	%r126, %r126, 16;
	add.s64 	%rd109, %rd109, 64;
	setp.ne.s32 	%p32, %r127, 0;
	@%p32 bra 	$L__BB1_26;
	add.s32 	%r129, %r126, 1;
$L__BB1_28:
	setp.eq.s32 	%p33, %r21, 0;
	@%p33 bra 	$L__BB1_37;
	and.b32  	%r29, %r4, 7;
	setp.lt.u32 	%p34, %r21, 8;
	@%p34 bra 	$L__BB1_31;
	mul.wide.s32 	%rd20, %r129, 4;
	add.s64 	%rd21, %rd2, %rd20;
	ld.global.f32 	%f201, [%rd21+-4];
	mul.f32 	%f202, %f201, 0f3E8930A4;
	mul.wide.u32 	%rd22, %r129, 4;
	add.s64 	%rd23, %rd2, %rd22;
	ld.global.f32 	%f203, [%rd23];
	sub.f32 	%f204, %f203, %f202;
	st.global.f32 	[%rd23], %f204;
	add.s32 	%r87, %r129, 1;
	mul.f32 	%f205, %f204, 0f3E8930A4;
	mul.wide.u32 	%rd24, %r87, 4;
	add.s64 	%rd25, %rd2, %rd24;
	ld.global.f32 	%f206, [%rd25];
	sub.f32 	%f207, %f206, %f205;
	st.global.f32 	[%rd25], %f207;
	add.s32 	%r88, %r129, 2;
	ld.global.f32 	%f208, [%rd21+4];
	mul.f32 	%f209, %f208, 0f3E8930A4;
	mul.wide.u32 	%rd26, %r88, 4;
	add.s64 	%rd27, %rd2, %rd26;
	ld.global.f32 	%f210, [%rd27];
	sub.f32 	%f211, %f210, %f209;
	st.global.f32 	[%rd27], %f211;
	add.s32 	%r89, %r129, 3;
	ld.global.f32 	%f212, [%rd21+8];
	mul.f32 	%f213, %f212, 0f3E8930A4;
	mul.wide.u32 	%rd28, %r89, 4;
	add.s64 	%rd29, %rd2, %rd28;
	ld.global.f32 	%f214, [%rd29];
	sub.f32 	%f215, %f214, %f213;
	st.global.f32 	[%rd29], %f215;
	add.s32 	%r90, %r129, 4;
	ld.global.f32 	%f216, [%rd21+12];
	mul.f32 	%f217, %f216, 0f3E8930A4;
	mul.wide.u32 	%rd30, %r90, 4;
	add.s64 	%rd31, %rd2, %rd30;
	ld.global.f32 	%f218, [%rd31];
	sub.f32 	%f219, %f218, %f217;
	st.global.f32 	[%rd31], %f219;
	add.s32 	%r91, %r129, 5;
	ld.global.f32 	%f220, [%rd21+16];
	mul.f32 	%f221, %f220, 0f3E8930A4;
	mul.wide.u32 	%rd32, %r91, 4;
	add.s64 	%rd33, %rd2, %rd32;
	ld.global.f32 	%f222, [%rd33];
	sub.f32 	%f223, %f222, %f221;
	st.global.f32 	[%rd33], %f223;
	add.s32 	%r92, %r129, 6;
	ld.global.f32 	%f224, [%rd21+20];
	mul.f32 	%f225, %f224, 0f3E8930A4;
	mul.wide.u32 	%rd34, %r92, 4;
	add.s64 	%rd35, %rd2, %rd34;
	ld.global.f32 	%f226, [%rd35];
	sub.f32 	%f227, %f226, %f225;
	st.global.f32 	[%rd35], %f227;
	ld.global.f32 	%f228, [%rd21+24];
	mul.f32 	%f229, %f228, 0f3E8930A4;
	ld.global.f32 	%f230, [%rd23+28];
	sub.f32 	%f231, %f230, %f229;
	st.global.f32 	[%rd23+28], %f231;
	add.s32 	%r129, %r129, 8;
$L__BB1_31:
	setp.eq.s32 	%p35, %r29, 0;
	@%p35 bra 	$L__BB1_37;
	and.b32  	%r32, %r4, 3;
	setp.lt.u32 	%p36, %r29, 4;
	@%p36 bra 	$L__BB1_34;
	mul.wide.s32 	%rd36, %r129, 4;
	add.s64 	%rd37, %rd2, %rd36;
	ld.global.f32 	%f232, [%rd37+-4];
	mul.f32 	%f233, %f232, 0f3E8930A4;
	mul.wide.u32 	%rd38, %r129, 4;
	add.s64 	%rd39, %rd2, %rd38;
	ld.global.f32 	%f234, [%rd39];
	sub.f32 	%f235, %f234, %f233;
	st.global.f32 	[%rd39], %f235;
	add.s32 	%r93, %r129, 1;
	mul.f32 	%f236, %f235, 0f3E8930A4;
	mul.wide.u32 	%rd40, %r93, 4;
	add.s64 	%rd41, %rd2, %rd40;
	ld.global.f32 	%f237, [%rd41];
	sub.f32 	%f238, %f237, %f236;
	st.global.f32 	[%rd41], %f238;
	add.s32 	%r94, %r129, 2;
	ld.global.f32 	%f239, [%rd37+4];
	mul.f32 	%f240, %f239, 0f3E8930A4;
	mul.wide.u32 	%rd42, %r94, 4;
	add.s64 	%rd43, %rd2, %rd42;
	ld.global.f32 	%f241, [%rd43];
	sub.f32 	%f242, %f241, %f240;
	st.global.f32 	[%rd43], %f242;
	ld.global.f32 	%f243, [%rd37+8];
	mul.f32 	%f244, %f243, 0f3E8930A4;
	ld.global.f32 	%f245, [%rd39+12];
	sub.f32 	%f246, %f245, %f244;
	st.global.f32 	[%rd39+12], %f246;
	add.s32 	%r129, %r129, 4;
$L__BB1_34:
	setp.eq.s32 	%p37, %r32, 0;
	@%p37 bra 	$L__BB1_37;
	add.s64 	%rd45, %rd14, %rd1;
	add.s64 	%rd7, %rd45, -4;
	mul.wide.u32 	%rd46, %r129, 4;
	add.s64 	%rd110, %rd45, %rd46;
	neg.s32 	%r131, %r32;
$L__BB1_36:
	.pragma "nounroll";
	mul.wide.s32 	%rd47, %r129, 4;
	add.s64 	%rd48, %rd7, %rd47;
	ld.global.f32 	%f247, [%rd48];
	ld.global.f32 	%f248, [%rd110];
	fma.rn.f32 	%f249, %f247, 0fBE8930A4, %f248;
	st.global.f32 	[%rd110], %f249;
	add.s32 	%r129, %r129, 1;
	add.s64 	%rd110, %rd110, 4;
	add.s32 	%r131, %r131, 1;
	setp.ne.s32 	%p38, %r131, 0;
	@%p38 bra 	$L__BB1_36;
$L__BB1_37:
	setp.lt.u32 	%p39, %r136, 15;
	ld.global.f32 	%f250, [%rd3+-4];
	mul.f32 	%f251, %f250, 0f3E58658D;
	st.global.f32 	[%rd3+-4], %f251;
	@%p39 bra 	$L__BB1_41;
	mul.wide.u32 	%rd49, %r4, 4;
	add.s64 	%rd50, %rd2, %rd49;
	ld.global.f32 	%f357, [%rd50];
	add.s32 	%r134, %r59, -8;
	and.b32  	%r95, %r4, -16;
	neg.s32 	%r133, %r95;
$L__BB1_39:
	.pragma "nounroll";
	add.s32 	%r96, %r134, 6;
	mul.wide.u32 	%rd51, %r96, 4;
	add.s64 	%rd52, %rd2, %rd51;
	ld.global.f32 	%f252, [%rd52];
	sub.f32 	%f253, %f357, %f252;
	mul.f32 	%f254, %f253, 0fBE8930A4;
	st.global.f32 	[%rd52], %f254;
	add.s32 	%r97, %r134, 5;
	mul.wide.u32 	%rd53, %r97, 4;
	add.s64 	%rd54, %rd2, %rd53;
	ld.global.f32 	%f255, [%rd54];
	sub.f32 	%f256, %f254, %f255;
	mul.f32 	%f257, %f256, 0fBE8930A4;
	st.global.f32 	[%rd54], %f257;
	add.s32 	%r98, %r134, 4;
	mul.wide.u32 	%rd55, %r98, 4;
	add.s64 	%rd56, %rd2, %rd55;
	ld.global.f32 	%f258, [%rd56];
	sub.f32 	%f259, %f257, %f258;
	mul.f32 	%f260, %f259, 0fBE8930A4;
	st.global.f32 	[%rd56], %f260;
	add.s32 	%r99, %r134, 3;
	mul.wide.u32 	%rd57, %r99, 4;
	add.s64 	%rd58, %rd2, %rd57;
	ld.global.f32 	%f261, [%rd58];
	sub.f32 	%f262, %f260, %f261;
	mul.f32 	%f263, %f262, 0fBE8930A4;
	st.global.f32 	[%rd58], %f263;
	add.s32 	%r100, %r134, 2;
	mul.wide.u32 	%rd59, %r100, 4;
	add.s64 	%rd60, %rd2, %rd59;
	ld.global.f32 	%f264, [%rd60];
	sub.f32 	%f265, %f263, %f264;
	mul.f32 	%f266, %f265, 0fBE8930A4;
	st.global.f32 	[%rd60], %f266;
	add.s32 	%r101, %r134, 1;
	mul.wide.u32 	%rd61, %r101, 4;
	add.s64 	%rd62, %rd2, %rd61;
	ld.global.f32 	%f267, [%rd62];
	sub.f32 	%f268, %f266, %f267;
	mul.f32 	%f269, %f268, 0fBE8930A4;
	st.global.f32 	[%rd62], %f269;
	add.s32 	%r102, %r134, -9;
	mul.wide.u32 	%rd63, %r134, 4;
	add.s64 	%rd64, %rd2, %rd63;
	ld.global.f32 	%f270, [%rd64];
	sub.f32 	%f271, %f269, %f270;
	mul.f32 	%f272, %f271, 0fBE8930A4;
	st.global.f32 	[%rd64], %f272;
	add.s32 	%r103, %r134, -1;
	mul.wide.u32 	%rd65, %r103, 4;
	add.s64 	%rd66, %rd2, %rd65;
	ld.global.f32 	%f273, [%rd66];
	sub.f32 	%f274, %f272, %f273;
	mul.f32 	%f275, %f274, 0fBE8930A4;
	st.global.f32 	[%rd66], %f275;
	add.s32 	%r104, %r134, -2;
	mul.wide.u32 	%rd67, %r104, 4;
	add.s64 	%rd68, %rd2, %rd67;
	ld.global.f32 	%f276, [%rd68];
	sub.f32 	%f277, %f275, %f276;
	mul.f32 	%f278, %f277, 0fBE8930A4;
	st.global.f32 	[%rd68], %f278;
	add.s32 	%r105, %r134, -3;
	mul.wide.u32 	%rd69, %r105, 4;
	add.s64 	%rd70, %rd2, %rd69;
	ld.global.f32 	%f279, [%rd70];
	sub.f32 	%f280, %f278, %f279;
	mul.f32 	%f281, %f280, 0fBE8930A4;
	st.global.f32 	[%rd70], %f281;
	add.s32 	%r106, %r134, -4;
	mul.wide.u32 	%rd71, %r106, 4;
	add.s64 	%rd72, %rd2, %rd71;
	ld.global.f32 	%f282, [%rd72];
	sub.f32 	%f283, %f281, %f282;
	mul.f32 	%f284, %f283, 0fBE8930A4;
	st.global.f32 	[%rd72], %f284;
	add.s32 	%r107, %r134, -5;
	mul.wide.u32 	%rd73, %r107, 4;
	add.s64 	%rd74, %rd2, %rd73;
	ld.global.f32 	%f285, [%rd74];
	sub.f32 	%f286, %f284, %f285;
	mul.f32 	%f287, %f286, 0fBE8930A4;
	st.global.f32 	[%rd74], %f287;
	add.s32 	%r108, %r134, -6;
	mul.wide.u32 	%rd75, %r108, 4;
	add.s64 	%rd76, %rd2, %rd75;
	ld.global.f32 	%f288, [%rd76];
	sub.f32 	%f289, %f287, %f288;
	mul.f32 	%f290, %f289, 0fBE8930A4;
	st.global.f32 	[%rd76], %f290;
	add.s32 	%r109, %r134, -7;
	mul.wide.u32 	%rd77, %r109, 4;
	add.s64 	%rd78, %rd2, %rd77;
	ld.global.f32 	%f291, [%rd78];
	sub.f32 	%f292, %f290, %f291;
	mul.f32 	%f293, %f292, 0fBE8930A4;
	st.global.f32 	[%rd78], %f293;
	add.s32 	%r110, %r134, -8;
	mul.wide.u32 	%rd79, %r110, 4;
	add.s64 	%rd80, %rd2, %rd79;
	ld.global.f32 	%f294, [%rd80];
	sub.f32 	%f295, %f293, %f294;
	mul.f32 	%f296, %f295, 0fBE8930A4;
	st.global.f32 	[%rd80], %f296;
	mul.wide.u32 	%rd81, %r102, 4;
	add.s64 	%rd82, %rd2, %rd81;
	ld.global.f32 	%f297, [%rd82];
	sub.f32 	%f298, %f296, %f297;
	mul.f32 	%f357, %f298, 0fBE8930A4;
	st.global.f32 	[%rd82], %f357;
	add.s32 	%r134, %r134, -16;
	add.s32 	%r133, %r133, 16;
	setp.ne.s32 	%p40, %r133, 0;
	@%p40 bra 	$L__BB1_39;
	add.s32 	%r136, %r134, 6;
$L__BB1_41:
	setp.eq.s32 	%p41, %r21, 0;
	@%p41 bra 	$L__BB1_51;
	and.b32  	%r48, %r4, 7;
	setp.lt.u32 	%p42, %r21, 8;
	@%p42 bra 	$L__BB1_44;
	mul.wide.u32 	%rd83, %r136, 4;
	add.s64 	%rd84, %rd2, %rd83;
	ld.global.f32 	%f299, [%rd84+4];
	ld.global.f32 	%f300, [%rd84];
	sub.f32 	%f301, %f299, %f300;
	mul.f32 	%f302, %f301, 0fBE8930A4;
	st.global.f32 	[%rd84], %f302;
	add.s32 	%r111, %r136, -1;
	mul.wide.u32 	%rd85, %r111, 4;
	add.s64 	%rd86, %rd2, %rd85;
	ld.global.f32 	%f303, [%rd86];
	sub.f32 	%f304, %f302, %f303;
	mul.f32 	%f305, %f304, 0fBE8930A4;
	st.global.f32 	[%rd86], %f305;
	add.s32 	%r112, %r136, -2;
	mul.wide.u32 	%rd87, %r112, 4;
	add.s64 	%rd88, %rd2, %rd87;
	ld.global.f32 	%f306, [%rd88];
	sub.f32 	%f307, %f305, %f306;
	mul.f32 	%f308, %f307, 0fBE8930A4;
	st.global.f32 	[%rd88], %f308;
	add.s32 	%r113, %r136, -3;
	mul.wide.u32 	%rd89, %r113, 4;
	add.s64 	%rd90, %rd2, %rd89;
	ld.global.f32 	%f309, [%rd90];
	sub.f32 	%f310, %f308, %f309;
	mul.f32 	%f311, %f310, 0fBE8930A4;
	st.global.f32 	[%rd90], %f311;
	add.s32 	%r114, %r136, -4;
	mul.wide.u32 	%rd91, %r114, 4;
	add.s64 	%rd92, %rd2, %rd91;
	ld.global.f32 	%f312, [%rd92];
	sub.f32 	%f313, %f311, %f312;
	mul.f32 	%f314, %f313, 0fBE8930A4;
	st.global.f32 	[%rd92], %f314;
	add.s32 	%r115, %r136, -5;
	mul.wide.u32 	%rd93, %r115, 4;
	add.s64 	%rd94, %rd2, %rd93;
	ld.global.f32 	%f315, [%rd94];
	sub.f32 	%f316, %f314, %f315;
	mul.f32 	%f317, %f316, 0fBE8930A4;
	st.global.f32 	[%rd94], %f317;
	add.s32 	%r116, %r136, -6;
	mul.wide.u32 	%rd95, %r116, 4;
	add.s64 	%rd96, %rd2, %rd95;
	ld.global.f32 	%f318, [%rd96];
	sub.f32 	%f319, %f317, %f318;
	mul.f32 	%f320, %f319, 0fBE8930A4;
	st.global.f32 	[%rd96], %f320;
	add.s32 	%r117, %r136, -7;
	mul.wide.u32 	%rd97, %r117, 4;
	add.s64 	%rd98, %rd2, %rd97;
	ld.global.f32 	%f321, [%rd98];
	sub.f32 	%f322, %f320, %f321;
	mul.f32 	%f323, %f322, 0fBE8930A4;
	st.global.f32 	[%rd98], %f323;
	add.s32 	%r136, %r136, -8;
$L__BB1_44:
	setp.eq.s32 	%p43, %r48, 0;
	@%p43 bra 	$L__BB1_51;
	and.b32  	%r51, %r4, 3;
	setp.lt.u32 	%p44, %r48, 4;
	@%p44 bra 	$L__BB1_47;
	mul.wide.u32 	%rd99, %r136, 4;
	add.s64 	%rd100, %rd2, %rd99;
	ld.global.f32 	%f324, [%rd100+4];
	ld.global.f32 	%f325, [%rd100];
	sub.f32 	%f326, %f324, %f325;
	mul.f32 	%f327, %f326, 0fBE8930A4;
	st.global.f32 	[%rd100], %f327;
	add.s32 	%r118, %r136, -1;
	mul.wide.u32 	%rd101, %r118, 4;
	add.s64 	%rd102, %rd2, %rd101;
	ld.global.f32 	%f328, [%rd102];
	sub.f32 	%f329, %f327, %f328;
	mul.f32 	%f330, %f329, 0fBE8930A4;
	st.global.f32 	[%rd102], %f330;
	add.s32 	%r119, %r136, -2;
	mul.wide.u32 	%rd103, %r119, 4;
	add.s64 	%rd104, %rd2, %rd103;
	ld.global.f32 	%f331, [%rd104];
	sub.f32 	%f332, %f330, %f331;
	mul.f32 	%f333, %f332, 0fBE8930A4;
	st.global.f32 	[%rd104], %f333;
	add.s32 	%r120, %r136, -3;
	mul.wide.u32 	%rd105, %r120, 4;
	add.s64 	%rd106, %rd2, %rd105;
	ld.global.f32 	%f334, [%rd106];
	sub.f32 	%f335, %f333, %f334;
	mul.f32 	%f336, %f335, 0fBE8930A4;
	st.global.f32 	[%rd106], %f336;
	add.s32 	%r136, %r136, -4;
$L__BB1_47:
	setp.eq.s32 	%p45, %r51, 0;
	@%p45 bra 	$L__BB1_51;
	neg.s32 	%r138, %r51;
$L__BB1_49:
	.pragma "nounroll";
	mul.wide.u32 	%rd107, %r136, 4;
	add.s64 	%rd108, %rd2, %rd107;
	ld.global.f32 	%f337, [%rd108+4];
	ld.global.f32 	%f338, [%rd108];
	sub.f32 	%f339, %f337, %f338;
	mul.f32 	%f340, %f339, 0fBE8930A4;
	st.global.f32 	[%rd108], %f340;
	add.s32 	%r136, %r136, -1;
	add.s32 	%r138, %r138, 1;
	setp.eq.s32 	%p46, %r138, 0;
	@%p46 bra 	$L__BB1_51;
	bra.uni 	$L__BB1_49;
$L__BB1_50:
	ld.global.f32 	%f150, [%rd3+-4];
	mul.f32 	%f151, %f150, 0f3E58658D;
	st.global.f32 	[%rd3+-4], %f151;
$L__BB1_51:
	ret;

}
	// .globl	_Z12compute_colsPKfPfii
.visible .entry _Z12compute_colsPKfPfii(
	.param .u64 .ptr .align 1 _Z12compute_colsPKfPfii_param_0,
	.param .u64 .ptr .align 1 _Z12compute_colsPKfPfii_param_1,
	.param .u32 _Z12compute_colsPKfPfii_param_2,
	.param .u32 _Z12compute_colsPKfPfii_param_3
)
{
	.reg .pred 	%p<47>;
	.reg .b32 	%r<156>;
	.reg .b32 	%f<264>;
	.reg .b64 	%rd<78>;
	// demoted variable
	.shared .align 4 .b8 _ZZ12compute_colsPKfPfiiE2sm[128];
	ld.param.u64 	%rd5, [_Z12compute_colsPKfPfii_param_0];
	ld.param.u64 	%rd6, [_Z12compute_colsPKfPfii_param_1];
	ld.param.u32 	%r76, [_Z12compute_colsPKfPfii_param_2];
	ld.param.u32 	%r152, [_Z12compute_colsPKfPfii_param_3];
	cvta.to.global.u64 	%rd1, %rd6;
	cvta.to.global.u64 	%rd2, %rd5;
	mov.u32 	%r1, %ctaid.x;
	mov.u32 	%r2, %tid.x;
	mad.lo.s32 	%r78, %r76, %r2, %r1;
	mul.wide.u32 	%rd7, %r78, 4;
	add.s64 	%rd8, %rd2, %rd7;
	ld.global.f32 	%f34, [%rd8];
	shl.b32 	%r79, %r2, 2;
	mov.u32 	%r80, _ZZ12compute_colsPKfPfiiE2sm;
	add.s32 	%r3, %r80, %r79;
	st.shared.f32 	[%r3], %f34;
	bar.sync 	0;
	ld.shared.f32 	%f1, [_ZZ12compute_colsPKfPfiiE2sm];
	cvt.rn.f32.s32 	%f2, %r152;
	mov.f32 	%f35, 0fB198C840;
	mov.f32 	%f36, 0f3EF720E4;
	mul.rn.f32 	%f37, %f36, %f35;
	mov.f32 	%f38, 0f3B9D6875;
	mov.f32 	%f39, 0f3DF665C4;
	mul.rn.f32 	%f40, %f39, %f38;
	fma.rn.f32 	%f41, %f37, 0f3FB8AA3B, 0f33416246;
	fma.rn.f32 	%f42, 0f3D8DF1C8, 0f32A55E34, %f41;
	mul.f32 	%f43, %f40, 0f40400000;
	fma.rn.f32 	%f44, %f43, %f37, %f42;
	fma.rn.f32 	%f45, %f40, 0f3D8DF1C8, %f44;
	mov.f32 	%f46, 0fBFF3337B;
	add.rn.f32 	%f3, %f46, %f45;
	mov.f32 	%f47, 0f3FF3337B;
	add.rn.f32 	%f48, %f3, %f47;
	neg.f32 	%f49, %f48;
	add.rn.f32 	%f4, %f45, %f49;
	setp.eq.s32 	%p1, %r152, 0;
	mov.f32 	%f248, 0f3F800000;
	@%p1 bra 	$L__BB2_4;
	abs.f32 	%f50, %f2;
	setp.num.f32 	%p2, %f50, %f50;
	@%p2 bra 	$L__BB2_3;
	mov.f32 	%f77, 0fBE8930A4;
	add.rn.f32 	%f248, %f77, %f2;
	bra.uni 	$L__BB2_4;
$L__BB2_3:
	mul.rn.f32 	%f51, %f3, %f2;
	cvt.rni.f32.f32 	%f52, %f51;
	sub.f32 	%f53, %f51, %f52;
	neg.f32 	%f54, %f51;
	fma.rn.f32 	%f55, %f3, %f2, %f54;
	fma.rn.f32 	%f56, %f4, %f2, %f55;
	add.f32 	%f57, %f53, %f56;
	setp.gt.f32 	%p3, %f52, 0f00000000;
	selp.b32 	%r81, 0, -2097152000, %p3;
	setp.lt.f32 	%p4, %f51, 0f00000000;
	selp.f32 	%f58, 0f00000000, 0f7F800000, %p4;
	abs.f32 	%f59, %f51;
	setp.gt.f32 	%p5, %f59, 0f43180000;
	cvt.rzi.s32.f32 	%r82, %f52;
	shl.b32 	%r83, %r82, 23;
	sub.s32 	%r84, %r83, %r81;
	mov.b32 	%f60, %r84;
	add.s32 	%r85, %r81, 2130706432;
	mov.b32 	%f61, %r85;
	fma.rn.f32 	%f62, %f57, 0f391FCB8E, 0f3AAF85ED;
	fma.rn.f32 	%f63, %f62, %f57, 0f3C1D9856;
	fma.rn.f32 	%f64, %f63, %f57, 0f3D6357BB;
	fma.rn.f32 	%f65, %f64, %f57, 0f3E75FDEC;
	fma.rn.f32 	%f66, %f65, %f57, 0f3F317218;
	fma.rn.f32 	%f67, %f66, %f57, 0f3F800000;
	mul.f32 	%f68, %f67, %f61;
	mul.f32 	%f69, %f68, %f60;
	selp.f32 	%f70, %f58, %f69, %p5;
	mul.f32 	%f71, %f2, 0f3F000000;
	cvt.rzi.f32.f32 	%f72, %f71;
	add.f32 	%f73, %f72, %f72;
	sub.f32 	%f74, %f2, %f73;
	abs.f32 	%f75, %f74;
	setp.neu.f32 	%p6, %f75, 0f3F800000;
	neg.f32 	%f76, %f70;
	selp.f32 	%f248, %f70, %f76, %p6;
$L__BB2_4:
	mul.wide.u32 	%rd9, %r1, 4;
	add.s64 	%rd3, %rd1, %rd9;
	add.s32 	%r4, %r152, -1;
	mul.lo.s32 	%r143, %r4, %r76;
	mul.wide.s32 	%rd10, %r143, 4;
	add.s64 	%rd4, %rd3, %rd10;
	ld.global.f32 	%f79, [%rd4];
	fma.rn.f32 	%f80, %f248, %f79, %f1;
	mul.f32 	%f81, %f80, 0f3F3B67AE;
	div.rn.f32 	%f257, %f81, 0fBE8930A4;
	shl.b32 	%r6, %r152, 1;
	add.s32 	%r7, %r6, -2;
	cvt.rn.f32.s32 	%f9, %r7;
	setp.eq.s32 	%p7, %r7, 0;
	mov.f32 	%f258, 0f3F800000;
	@%p7 bra 	$L__BB2_8;
	abs.f32 	%f82, %f9;
	setp.num.f32 	%p8, %f82, %f82;
	@%p8 bra 	$L__BB2_7;
	mov.f32 	%f109, 0fBE8930A4;
	add.rn.f32 	%f258, %f109, %f9;
	bra.uni 	$L__BB2_8;
$L__BB2_7:
	mul.rn.f32 	%f83, %f3, %f9;
	cvt.rni.f32.f32 	%f84, %f83;
	sub.f32 	%f85, %f83, %f84;
	neg.f32 	%f86, %f83;
	fma.rn.f32 	%f87, %f3, %f9, %f86;
	fma.rn.f32 	%f88, %f4, %f9, %f87;
	add.f32 	%f89, %f85, %f88;
	setp.gt.f32 	%p9, %f84, 0f00000000;
	selp.b32 	%r86, 0, -2097152000, %p9;
	setp.lt.f32 	%p10, %f83, 0f00000000;
	selp.f32 	%f90, 0f00000000, 0f7F800000, %p10;
	abs.f32 	%f91, %f83;
	setp.gt.f32 	%p11, %f91, 0f43180000;
	cvt.rzi.s32.f32 	%r87, %f84;
	shl.b32 	%r88, %r87, 23;
	sub.s32 	%r89, %r88, %r86;
	mov.b32 	%f92, %r89;
	add.s32 	%r90, %r86, 2130706432;
	mov.b32 	%f93, %r90;
	fma.rn.f32 	%f94, %f89, 0f391FCB8E, 0f3AAF85ED;
	fma.rn.f32 	%f95, %f94, %f89, 0f3C1D9856;
	fma.rn.f32 	%f96, %f95, %f89, 0f3D6357BB;
	fma.rn.f32 	%f97, %f96, %f89, 0f3E75FDEC;
	fma.rn.f32 	%f98, %f97, %f89, 0f3F317218;
	fma.rn.f32 	%f99, %f98, %f89, 0f3F800000;
	mul.f32 	%f100, %f99, %f93;
	mul.f32 	%f101, %f100, %f92;
	selp.f32 	%f102, %f90, %f101, %p11;
	mul.f32 	%f103, %f9, 0f3F000000;
	cvt.rzi.f32.f32 	%f104, %f103;
	add.f32 	%f105, %f104, %f104;
	sub.f32 	%f106, %f9, %f105;
	abs.f32 	%f107, %f106;
	setp.neu.f32 	%p12, %f107, 0f3F800000;
	neg.f32 	%f108, %f102;
	selp.f32 	%f258, %f102, %f108, %p12;
$L__BB2_8:
	setp.lt.s32 	%p13, %r152, 1;
	@%p13 bra 	$L__BB2_18;
	shr.u32 	%r8, %r4, 5;
	mov.f32 	%f256, 0fBE8930A4;
	mov.b32 	%r133, 0;
	mov.u32 	%r132, %r133;
$L__BB2_10:
	setp.ne.s32 	%p14, %r2, 0;
	setp.ge.s32 	%p15, %r133, %r4;
	or.pred  	%p16, %p14, %p15;
	@%p16 bra 	$L__BB2_15;
	mov.b32 	%r135, 1;
	mov.u32 	%r134, %r80;
$L__BB2_12:
	add.s32 	%r14, %r135, -1;
	or.b32  	%r94, %r14, %r132;
	setp.eq.s32 	%p17, %r94, 0;
	@%p17 bra 	$L__BB2_14;
	add.f32 	%f111, %f256, %f258;
	ld.shared.f32 	%f112, [%r134];
	fma.rn.f32 	%f257, %f111, %f112, %f257;
	mul.f32 	%f256, %f256, 0fBE8930A4;
	mul.f32 	%f258, %f258, 0fC06ED9EA;
$L__BB2_14:
	setp.lt.u32 	%p18, %r14, 31;
	add.s32 	%r133, %r133, 1;
	setp.lt.s32 	%p19, %r133, %r4;
	and.pred  	%p20, %p18, %p19;
	add.s32 	%r135, %r135, 1;
	add.s32 	%r134, %r134, 4;
	@%p20 bra 	$L__BB2_12;
$L__BB2_15:
	add.s32 	%r18, %r132, 1;
	bar.sync 	0;
	shl.b32 	%r133, %r18, 5;
	setp.ge.s32 	%p21, %r133, %r152;
	@%p21 bra 	$L__BB2_17;
	add.s32 	%r95, %r133, %r2;
	mad.lo.s32 	%r96, %r95, %r76, %r1;
	mul.wide.u32 	%rd11, %r96, 4;
	add.s64 	%rd12, %rd2, %rd11;
	ld.global.f32 	%f113, [%rd12];
	st.shared.f32 	[%r3], %f113;
$L__BB2_17:
	bar.sync 	0;
	setp.ne.s32 	%p22, %r132, %r8;
	mov.u32 	%r132, %r18;
	@%p22 bra 	$L__BB2_10;
$L__BB2_18:
	setp.ne.s32 	%p23, %r2, 0;
	@%p23 bra 	$L__BB2_49;
	setp.eq.s32 	%p24, %r152, 0;
	cvt.rn.f32.s32 	%f29, %r6;
	mov.f32 	%f263, 0f3F800000;
	@%p24 bra 	$L__BB2_23;
	abs.f32 	%f115, %f29;
	setp.num.f32 	%p25, %f115, %f115;
	@%p25 bra 	$L__BB2_22;
	mov.f32 	%f142, 0fBE8930A4;
	add.rn.f32 	%f263, %f142, %f29;
	bra.uni 	$L__BB2_23;
$L__BB2_22:
	mul.rn.f32 	%f116, %f3, %f29;
	cvt.rni.f32.f32 	%f117, %f116;
	sub.f32 	%f118, %f116, %f117;
	neg.f32 	%f119, %f116;
	fma.rn.f32 	%f120, %f3, %f29, %f119;
	fma.rn.f32 	%f121, %f4, %f29, %f120;
	add.f32 	%f122, %f118, %f121;
	setp.gt.f32 	%p26, %f117, 0f00000000;
	selp.b32 	%r97, 0, -2097152000, %p26;
	setp.lt.f32 	%p27, %f116, 0f00000000;
	selp.f32 	%f123, 0f00000000, 0f7F800000, %p27;
	abs.f32 	%f124, %f116;
	setp.gt.f32 	%p28, %f124, 0f43180000;
	cvt.rzi.s32.f32 	%r98, %f117;
	shl.b32 	%r99, %r98, 23;
	sub.s32 	%r100, %r99, %r97;
	mov.b32 	%f125, %r100;
	add.s32 	%r101, %r97, 2130706432;
	mov.b32 	%f126, %r101;
	fma.rn.f32 	%f127, %f122, 0f391FCB8E, 0f3AAF85ED;
	fma.rn.f32 	%f128, %f127, %f122, 0f3C1D9856;
	fma.rn.f32 	%f129, %f128, %f122, 0f3D6357BB;
	fma.rn.f32 	%f130, %f129, %f122, 0f3E75FDEC;
	fma.rn.f32 	%f131, %f130, %f122, 0f3F317218;
	fma.rn.f32 	%f132, %f131, %f122, 0f3F800000;
	mul.f32 	%f133, %f132, %f126;
	mul.f32 	%f134, %f133, %f125;
	selp.f32 	%f135, %f123, %f134, %p28;
	mul.f32 	%f136, %f29, 0f3F000000;
	cvt.rzi.f32.f32 	%f137, %f136;
	add.f32 	%f138, %f137, %f137;
	sub.f32 	%f139, %f29, %f138;
	abs.f32 	%f140, %f139;
	setp.neu.f32 	%p29, %f140, 0f3F800000;
	neg.f32 	%f141, %f135;
	selp.f32 	%f263, %f135, %f141, %p29;
$L__BB2_23:
	mov.f32 	%f143, 0f3F800000;
	sub.f32 	%f144, %f143, %f263;
	mul.f32 	%f145, %f257, 0fBE8930A4;
	div.rn.f32 	%f146, %f145, %f144;
	st.global.f32 	[%rd3], %f146;
	setp.lt.s32 	%p30, %r152, 2;
	@%p30 bra 	$L__BB2_48;
	sub.s32 	%r154, %r7, %r152;
	and.b32  	%r21, %r4, 7;
	setp.lt.u32 	%p31, %r154, 7;
	mov.b32 	%r140, 1;
	@%p31 bra 	$L__BB2_28;
	and.b32  	%r104, %r4, -8;
	neg.s32 	%r138, %r104;
	shl.b32 	%r23, %r76, 3;
	mov.b32 	%r136, 0;
	mul.wide.s32 	%rd15, %r76, 4;
	mov.u32 	%r137, %r136;
$L__BB2_26:
	.pragma "nounroll";
	mul.wide.s32 	%rd13, %r136, 4;
	add.s64 	%rd14, %rd3, %rd13;
	ld.global.f32 	%f149, [%rd14];
	mul.f32 	%f150, %f149, 0f3E8930A4;
	add.s64 	%rd16, %rd14, %rd15;
	ld.global.f32 	%f151, [%rd16];
	sub.f32 	%f152, %f151, %f150;
	st.global.f32 	[%rd16], %f152;
	mul.f32 	%f153, %f152, 0f3E8930A4;
	add.s64 	%rd17, %rd16, %rd15;
	ld.global.f32 	%f154, [%rd17];
	sub.f32 	%f155, %f154, %f153;
	st.global.f32 	[%rd17], %f155;
	mul.f32 	%f156, %f155, 0f3E8930A4;
	add.s64 	%rd18, %rd17, %rd15;
	ld.global.f32 	%f157, [%rd18];
	sub.f32 	%f158, %f157, %f156;
	st.global.f32 	[%rd18], %f158;
	mul.f32 	%f159, %f158, 0f3E8930A4;
	add.s64 	%rd19, %rd18, %rd15;
	ld.global.f32 	%f160, [%rd19];
	sub.f32 	%f161, %f160, %f159;
	st.global.f32 	[%rd19], %f161;
	mul.f32 	%f162, %f161, 0f3E8930A4;
	add.s64 	%rd20, %rd19, %rd15;
	ld.global.f32 	%f163, [%rd20];
	sub.f32 	%f164, %f163, %f162;
	st.global.f32 	[%rd20], %f164;
	mul.f32 	%f165, %f164, 0f3E8930A4;
	add.s64 	%rd21, %rd20, %rd15;
	ld.global.f32 	%f166, [%rd21];
	sub.f32 	%f167, %f166, %f165;
	st.global.f32 	[%rd21], %f167;
	mul.f32 	%f168, %f167, 0f3E8930A4;
	add.s64 	%rd22, %rd21, %rd15;
	ld.global.f32 	%f169, [%rd22];
	sub.f32 	%f170, %f169, %f168;
	st.global.f32 	[%rd22], %f170;
	mul.f32 	%f171, %f170, 0f3E8930A4;
	add.s64 	%rd23, %rd22, %rd15;
	ld.global.f32 	%f172, [%rd23];
	sub.f32 	%f173, %f172, %f171;
	st.global.f32 	[%rd23], %f173;
	add.s32 	%r138, %r138, 8;
	add.s32 	%r137, %r137, 8;
	add.s32 	%r136, %r136, %r23;
	setp.ne.s32 	%p32, %r138, 0;
	@%p32 bra 	$L__BB2_26;
	add.s32 	%r140, %r137, 1;
$L__BB2_28:
	setp.eq.s32 	%p33, %r21, 0;
	@%p33 bra 	$L__BB2_36;
	and.b32  	%r32, %r4, 3;
	setp.lt.u32 	%p34, %r21, 4;
	@%p34 bra 	$L__BB2_31;
	add.s32 	%r105, %r140, -1;
	mul.lo.s32 	%r106, %r105, %r76;
	mul.wide.s32 	%rd24, %r106, 4;
	add.s64 	%rd25, %rd3, %rd24;
	ld.global.f32 	%f174, [%rd25];
	mul.f32 	%f175, %f174, 0f3E8930A4;
	mul.wide.s32 	%rd26, %r76, 4;
	add.s64 	%rd27, %rd25, %rd26;
	ld.global.f32 	%f176, [%rd27];
	sub.f32 	%f177, %f176, %f175;
	st.global.f32 	[%rd27], %f177;
	mul.f32 	%f178, %f177, 0f3E8930A4;
	add.s64 	%rd28, %rd27, %rd26;
	ld.global.f32 	%f179, [%rd28];
	sub.f32 	%f180, %f179, %f178;
	st.global.f32 	[%rd28], %f180;
	mul.f32 	%f181, %f180, 0f3E8930A4;
	add.s64 	%rd29, %rd28, %rd26;
	ld.global.f32 	%f182, [%rd29];
	sub.f32 	%f183, %f182, %f181;
	st.global.f32 	[%rd29], %f183;
	mul.f32 	%f184, %f183, 0f3E8930A4;
	add.s64 	%rd30, %rd29, %rd26;
	ld.global.f32 	%f185, [%rd30];
	sub.f32 	%f186, %f185, %f184;
	st.global.f32 	[%rd30], %f186;
	add.s32 	%r140, %r140, 4;
$L__BB2_31:
	setp.eq.s32 	%p35, %r32, 0;
	@%p35 bra 	$L__BB2_36;
	setp.eq.s32 	%p36, %r32, 1;
	@%p36 bra 	$L__BB2_34;
	add.s32 	%r107, %r140, -1;
	mul.lo.s32 	%r108, %r107, %r76;
	mul.wide.s32 	%rd31, %r108, 4;
	add.s64 	%rd32, %rd3, %rd31;
	ld.global.f32 	%f187, [%rd32];
	mul.f32 	%f188, %f187, 0f3E8930A4;
	mul.wide.s32 	%rd33, %r76, 4;
	add.s64 	%rd34, %rd32, %rd33;
	ld.global.f32 	%f189, [%rd34];
	sub.f32 	%f190, %f189, %f188;
	st.global.f32 	[%rd34], %f190;
	mul.f32 	%f191, %f190, 0f3E8930A4;
	add.s64 	%rd35, %rd34, %rd33;
	ld.global.f32 	%f192, [%rd35];
	sub.f32 	%f193, %f192, %f191;
	st.global.f32 	[%rd35], %f193;
	add.s32 	%r140, %r140, 2;
$L__BB2_34:
	and.b32  	%r109, %r4, 1;
	setp.eq.b32 	%p37, %r109, 1;
	not.pred 	%p38, %p37;
	@%p38 bra 	$L__BB2_36;
	add.s32 	%r110, %r140, -1;
	mul.lo.s32 	%r111, %r110, %r76;
	mul.wide.s32 	%rd36, %r111, 4;
	add.s64 	%rd37, %rd3, %rd36;
	ld.global.f32 	%f194, [%rd37];
	mul.wide.s32 	%rd38, %r76, 4;
	add.s64 	%rd39, %rd37, %rd38;
	ld.global.f32 	%f195, [%rd39];
	fma.rn.f32 	%f196, %f194, 0fBE8930A4, %f195;
	st.global.f32 	[%rd39], %f196;
$L__BB2_36:
	setp.lt.u32 	%p39, %r154, 7;
	ld.global.f32 	%f197, [%rd4];
	mul.f32 	%f198, %f197, 0f3E58658D;
	st.global.f32 	[%rd4], %f198;
	@%p39 bra 	$L__BB2_40;
	add.s32 	%r112, %r152, -3;
	mul.lo.s32 	%r151, %r76, %r112;
	shl.b32 	%r38, %r76, 3;
	add.s32 	%r113, %r152, -4;
	mul.lo.s32 	%r150, %r76, %r113;
	add.s32 	%r114, %r152, -5;
	mul.lo.s32 	%r149, %r76, %r114;
	add.s32 	%r115, %r152, -6;
	mul.lo.s32 	%r148, %r76, %r115;
	add.s32 	%r116, %r152, -7;
	mul.lo.s32 	%r147, %r76, %r116;
	add.s32 	%r117, %r152, -8;
	mul.lo.s32 	%r146, %r76, %r117;
	add.s32 	%r118, %r152, -9;
	mul.lo.s32 	%r145, %r76, %r118;
	mul.lo.s32 	%r144, %r76, %r154;
	and.b32  	%r119, %r4, -8;
	neg.s32 	%r142, %r119;
$L__BB2_38:
	.pragma "nounroll";
	mul.wide.s32 	%rd40, %r143, 4;
	add.s64 	%rd41, %rd3, %rd40;
	ld.global.f32 	%f199, [%rd41];
	mul.wide.s32 	%rd42, %r144, 4;
	add.s64 	%rd43, %rd3, %rd42;
	ld.global.f32 	%f200, [%rd43];
	sub.f32 	%f201, %f199, %f200;
	mul.f32 	%f202, %f201, 0fBE8930A4;
	st.global.f32 	[%rd43], %f202;
	mul.wide.s32 	%rd44, %r151, 4;
	add.s64 	%rd45, %rd3, %rd44;
	ld.global.f32 	%f203, [%rd45];
	sub.f32 	%f204, %f202, %f203;
	mul.f32 	%f205, %f204, 0fBE8930A4;
	st.global.f32 	[%rd45], %f205;
	mul.wide.s32 	%rd46, %r150, 4;
	add.s64 	%rd47, %rd3, %rd46;
	ld.global.f32 	%f206, [%rd47];
	sub.f32 	%f207, %f205, %f206;
	mul.f32 	%f208, %f207, 0fBE8930A4;
	st.global.f32 	[%rd47], %f208;
	mul.wide.s32 	%rd48, %r149, 4;
	add.s64 	%rd49, %rd3, %rd48;
	ld.global.f32 	%f209, [%rd49];
	sub.f32 	%f210, %f208, %f209;
	mul.f32 	%f211, %f210, 0fBE8930A4;
	st.global.f32 	[%rd49], %f211;
	mul.wide.s32 	%rd50, %r148, 4;
	add.s64 	%rd51, %rd3, %rd50;
	ld.global.f32 	%f212, [%rd51];
	sub.f32 	%f213, %f211, %f212;
	mul.f32 	%f214, %f213, 0fBE8930A4;
	st.global.f32 	[%rd51], %f214;
	mul.wide.s32 	%rd52, %r147, 4;
	add.s64 	%rd53, %rd3, %rd52;
	ld.global.f32 	%f215, [%rd53];
	sub.f32 	%f216, %f214, %f215;
	mul.f32 	%f217, %f216, 0fBE8930A4;
	st.global.f32 	[%rd53], %f217;
	mul.wide.s32 	%rd54, %r146, 4;
	add.s64 	%rd55, %rd3, %rd54;
	ld.global.f32 	%f218, [%rd55];
	sub.f32 	%f219, %f217, %f218;
	mul.f32 	%f220, %f219, 0fBE8930A4;
	st.global.f32 	[%rd55], %f220;
	mul.wide.s32 	%rd56, %r145, 4;
	add.s64 	%rd57, %rd3, %rd56;
	ld.global.f32 	%f221, [%rd57];
	sub.f32 	%f222, %f220, %f221;
	mul.f32 	%f223, %f222, 0fBE8930A4;
	st.global.f32 	[%rd57], %f223;
	add.s32 	%r152, %r152, -8;
	sub.s32 	%r151, %r151, %r38;
	sub.s32 	%r150, %r150, %r38;
	sub.s32 	%r149, %r149, %r38;
	sub.s32 	%r148, %r148, %r38;
	sub.s32 	%r147, %r147, %r38;
	sub.s32 	%r146, %r146, %r38;
	sub.s32 	%r145, %r145, %r38;
	sub.s32 	%r144, %r144, %r38;
	sub.s32 	%r143, %r143, %r38;
	add.s32 	%r142, %r142, 8;
	setp.ne.s32 	%p40, %r142, 0;
	@%p40 bra 	$L__BB2_38;
	add.s32 	%r154, %r152, -2;
$L__BB2_40:
	setp.eq.s32 	%p41, %r21, 0;
	@%p41 bra 	$L__BB2_49;
	and.b32  	%r71, %r4, 3;
	setp.lt.u32 	%p42, %r21, 4;
	@%p42 bra 	$L__BB2_43;
	mul.lo.s32 	%r120, %r154, %r76;
	add.s32 	%r121, %r120, %r76;
	mul.wide.s32 	%rd58, %r121, 4;
	add.s64 	%rd59, %rd3, %rd58;
	ld.global.f32 	%f224, [%rd59];
	mul.wide.s32 	%rd60, %r120, 4;
	add.s64 	%rd61, %rd3, %rd60;
	ld.global.f32 	%f225, [%rd61];
	sub.f32 	%f226, %f224, %f225;
	mul.f32 	%f227, %f226, 0fBE8930A4;
	st.global.f32 	[%rd61], %f227;
	sub.s32 	%r122, %r120, %r76;
	mul.wide.s32 	%rd62, %r122, 4;
	add.s64 	%rd63, %rd3, %rd62;
	ld.global.f32 	%f228, [%rd63];
	sub.f32 	%f229, %f227, %f228;
	mul.f32 	%f230, %f229, 0fBE8930A4;
	st.global.f32 	[%rd63], %f230;
	sub.s32 	%r123, %r122, %r76;
	mul.wide.s32 	%rd64, %r123, 4;
	add.s64 	%rd65, %rd3, %rd64;
	ld.global.f32 	%f231, [%rd65];
	sub.f32 	%f232, %f230, %f231;
	mul.f32 	%f233, %f232, 0fBE8930A4;
	st.global.f32 	[%rd65], %f233;
	sub.s32 	%r124, %r123, %r76;
	mul.wide.s32 	%rd66, %r124, 4;
	add.s64 	%rd67, %rd3, %rd66;
	ld.global.f32 	%f234, [%rd67];
	sub.f32 	%f235, %f233, %f234;
	mul.f32 	%f236, %f235, 0fBE8930A4;
	st.global.f32 	[%rd67], %f236;
	add.s32 	%r154, %r154, -4;
$L__BB2_43:
	setp.eq.s32 	%p43, %r71, 0;
	@%p43 bra 	$L__BB2_49;
	setp.eq.s32 	%p44, %r71, 1;
	@%p44 bra 	$L__BB2_46;
	mul.lo.s32 	%r125, %r154, %r76;
	add.s32 	%r126, %r125, %r76;
	mul.wide.s32 	%rd68, %r126, 4;
	add.s64 	%rd69, %rd3, %rd68;
	ld.global.f32 	%f237, [%rd69];
	mul.wide.s32 	%rd70, %r125, 4;
	add.s64 	%rd71, %rd3, %rd70;
	ld.global.f32 	%f238, [%rd71];
	sub.f32 	%f239, %f237, %f238;
	mul.f32 	%f240, %f239, 0fBE8930A4;
	st.global.f32 	[%rd71], %f240;
	sub.s32 	%r127, %r125, %r76;
	mul.wide.s32 	%rd72, %r127, 4;
	add.s64 	%rd73, %rd3, %rd72;
	ld.global.f32 	%f241, [%rd73];
	sub.f32 	%f242, %f240, %f241;
	mul.f32 	%f243, %f242, 0fBE8930A4;
	st.global.f32 	[%rd73], %f243;
	add.s32 	%r154, %r154, -2;
$L__BB2_46:
	and.b32  	%r128, %r4, 1;
	setp.eq.b32 	%p45, %r128, 1;
	not.pred 	%p46, %p45;
	@%p46 bra 	$L__BB2_49;
	mul.lo.s32 	%r129, %r154, %r76;
	add.s32 	%r130, %r129, %r76;
	mul.wide.s32 	%rd74, %r130, 4;
	add.s64 	%rd75, %rd3, %rd74;
	ld.global.f32 	%f244, [%rd75];
	mul.wide.s32 	%rd76, %r129, 4;
	add.s64 	%rd77, %rd3, %rd76;
	ld.global.f32 	%f245, [%rd77];
	sub.f32 	%f246, %f244, %f245;
	mul.f32 	%f247, %f246, 0fBE8930A4;
	st.global.f32 	[%rd77], %f247;
	bra.uni 	$L__BB2_49;
$L__BB2_48:
	ld.global.f32 	%f147, [%rd4];
	mul.f32 	%f148, %f147, 0f3E58658D;
	st.global.f32 	[%rd4], %f148;
$L__BB2_49:
	ret;

}


// ===== COMPILED SASS (sm_100) =====

	.target	sm_100

	.elftype	@"ET_EXEC"


//--------------------- .note.nv.tkinfo           --------------------------
	.section	.note.nv.tkinfo,"",@"SHT_NOTE"
	.sectionflags	@"SHF_NOTE_NV_TKINFO"
	.tkinfo
        /*0018*/ 	.word	0x00000002
        /*0030*/ 	.string	""
        /*0030*/ 	.string	"ptxas"
        /*0030*/ 	.string	"Cuda compilation tools, release 13.0, V13.0.88"
        /*0030*/ 	.string	"Build cuda_13.0.r13.0/compiler.36424714_0"
        /*0030*/ 	.string	"-arch sm_100 -m 64 "



//--------------------- .note.nv.cuinfo           --------------------------
	.section	.note.nv.cuinfo,"",@"SHT_NOTE"
	.sectionflags	@"SHF_NOTE_NV_CUINFO"
        /*0018*/ 	.short	0x0002
        /*001a*/ 	.short	0x0064
        /*001c*/ 	.short	0x0082
	.zero		2


//--------------------- .nv.info                  --------------------------
	.section	.nv.info,"",@"SHT_CUDA_INFO"
	.align	4


	//----- nvinfo : EIATTR_REGCOUNT
	.align		4
        /*0000*/ 	.byte	0x04, 0x2f
        /*0002*/ 	.short	(.L_1 - .L_0)
	.align		4
.L_0:
        /*0004*/ 	.word	index@(_Z9copy_dataPfS_)
        /*0008*/ 	.word	0x0000000a


	//----- nvinfo : EIATTR_FRAME_SIZE
	.align		4
.L_1:
        /*000c*/ 	.byte	0x04, 0x11
        /*000e*/ 	.short	(.L_3 - .L_2)
	.align		4
.L_2:
        /*0010*/ 	.word	index@(_Z9copy_dataPfS_)
        /*0014*/ 	.word	0x00000000


	//----- nvinfo : EIATTR_REGCOUNT
	.align		4
.L_3:
        /*0018*/ 	.byte	0x04, 0x2f
        /*001a*/ 	.short	(.L_5 - .L_4)
	.align		4
.L_4:
        /*001c*/ 	.word	index@(_Z13compute_linesPKfPfii)
        /*0020*/ 	.word	0x00000020


	//----- nvinfo : EIATTR_FRAME_SIZE
	.align		4
.L_5:
        /*0024*/ 	.byte	0x04, 0x11
        /*0026*/ 	.short	(.L_7 - .L_6)
	.align		4
.L_6:
        /*0028*/ 	.word	index@($__internal_1_$__cuda_sm3x_div_rn_noftz_f32_slowpath)
        /*002c*/ 	.word	0x00000000


	//----- nvinfo : EIATTR_FRAME_SIZE
	.align		4
.L_7:
        /*0030*/ 	.byte	0x04, 0x11
        /*0032*/ 	.short	(.L_9 - .L_8)
	.align		4
.L_8:
        /*0034*/ 	.word	index@(_Z13compute_linesPKfPfii)
        /*0038*/ 	.word	0x00000000


	//----- nvinfo : EIATTR_REGCOUNT
	.align		4
.L_9:
        /*003c*/ 	.byte	0x04, 0x2f
        /*003e*/ 	.short	(.L_11 - .L_10)
	.align		4
.L_10:
        /*0040*/ 	.word	index@(_Z12compute_colsPKfPfii)
        /*0044*/ 	.word	0x00000020


	//----- nvinfo : EIATTR_FRAME_SIZE
	.align		4
.L_11:
        /*0048*/ 	.byte	0x04, 0x11
        /*004a*/ 	.short	(.L_13 - .L_12)
	.align		4
.L_12:
        /*004c*/ 	.word	index@($__internal_0_$__cuda_sm3x_div_rn_noftz_f32_slowpath)
        /*0050*/ 	.word	0x00000000


	//----- nvinfo : EIATTR_FRAME_SIZE
	.align		4
.L_13:
        /*0054*/ 	.byte	0x04, 0x11
        /*0056*/ 	.short	(.L_15 - .L_14)
	.align		4
.L_14:
        /*0058*/ 	.word	index@(_Z12compute_colsPKfPfii)
        /*005c*/ 	.word	0x00000000


	//----- nvinfo : EIATTR_MIN_STACK_SIZE
	.align		4
.L_15:
        /*0060*/ 	.byte	0x04, 0x12
        /*0062*/ 	.short	(.L_17 - .L_16)
	.align		4
.L_16:
        /*0064*/ 	.word	index@(_Z12compute_colsPKfPfii)
        /*0068*/ 	.word	0x00000000


	//----- nvinfo : EIATTR_MIN_STACK_SIZE
	.align		4
.L_17:
        /*006c*/ 	.byte	0x04, 0x12
        /*006e*/ 	.short	(.L_19 - .L_18)
	.align		4
.L_18:
        /*0070*/ 	.word	index@(_Z13compute_linesPKfPfii)
        /*0074*/ 	.word	0x00000000


	//----- nvinfo : EIATTR_MIN_STACK_SIZE
	.align		4
.L_19:
        /*0078*/ 	.byte	0x04, 0x12
        /*007a*/ 	.short	(.L_21 - .L_20)
	.align		4
.L_20:
        /*007c*/ 	.word	index@(_Z9copy_dataPfS_)
        /*0080*/ 	.word	0x00000000
.L_21:


//--------------------- .nv.compat                --------------------------
	.section	.nv.compat,"",@"SHT_CUDA_COMPAT_INFO"
	.align	4
        /*0000*/ 	.byte	0x02, 0x09, 0x00, 0x00, 0x02, 0x02, 0x01, 0x00, 0x02, 0x05, 0x05, 0x00, 0x03, 0x07, 0x01, 0x01
        /*0010*/ 	.byte	0x02, 0x03, 0x00, 0x00, 0x02, 0x06, 0x01, 0x00, 0x04, 0x0b, 0x08, 0x00, 0x01, 0x00, 0x00, 0x00
        /*0020*/ 	.byte	0x00, 0x00, 0x00, 0x00


//--------------------- .nv.info._Z12compute_colsPKfPfii --------------------------
	.section	.nv.info._Z12compute_colsPKfPfii,"",@"SHT_CUDA_INFO"
	.sectionflags	@""
	.align	4


	//----- nvinfo : EIATTR_CUDA_API_VERSION
	.align		4
        /*0000*/ 	.byte	0x04, 0x37
        /*0002*/ 	.short	(.L_23 - .L_22)
.L_22:
        /*0004*/ 	.word	0x00000082


	//----- nvinfo : EIATTR_KPARAM_INFO
	.align		4
.L_23:
        /*0008*/ 	.byte	0x04, 0x17
        /*000a*/ 	.short	(.L_25 - .L_24)
.L_24:
        /*000c*/ 	.word	0x00000000
        /*0010*/ 	.short	0x0003
        /*0012*/ 	.short	0x0014
        /*0014*/ 	.byte	0x00, 0xf0, 0x11, 0x00


	//----- nvinfo : EIATTR_KPARAM_INFO
	.align		4
.L_25:
        /*0018*/ 	.byte	0x04, 0x17
        /*001a*/ 	.short	(.L_27 - .L_26)
.L_26:
        /*001c*/ 	.word	0x00000000
        /*0020*/ 	.short	0x0002
        /*0022*/ 	.short	0x0010
        /*0024*/ 	.byte	0x00, 0xf0, 0x11, 0x00


	//----- nvinfo : EIATTR_KPARAM_INFO
	.align		4
.L_27:
        /*0028*/ 	.byte	0x04, 0x17
        /*002a*/ 	.short	(.L_29 - .L_28)
.L_28:
        /*002c*/ 	.word	0x00000000
        /*0030*/ 	.short	0x0001
        /*0032*/ 	.short	0x0008
        /*0034*/ 	.byte	0x00, 0xf5, 0x21, 0x00


	//----- nvinfo : EIATTR_KPARAM_INFO
	.align		4
.L_29:
        /*0038*/ 	.byte	0x04, 0x17
        /*003a*/ 	.short	(.L_31 - .L_30)
.L_30:
        /*003c*/ 	.word	0x00000000
        /*0040*/ 	.short	0x0000
        /*0042*/ 	.short	0x0000
        /*0044*/ 	.byte	0x00, 0xf5, 0x21, 0x00


	//----- nvinfo : EIATTR_SPARSE_MMA_MASK
	.align		4
.L_31:
        /*0048*/ 	.byte	0x03, 0x50
        /*004a*/ 	.short	0x0000


	//----- nvinfo : EIATTR_MAXREG_COUNT
	.align		4
        /*004c*/ 	.byte	0x03, 0x1b
        /*004e*/ 	.short	0x00ff


	//----- nvinfo : EIATTR_NUM_BARRIERS
	.align		4
        /*0050*/ 	.byte	0x02, 0x4c
        /*0052*/ 	.byte	0x01
	.zero		1


	//----- nvinfo : EIATTR_MERCURY_ISA_VERSION
	.align		4
        /*0054*/ 	.byte	0x03, 0x5f
        /*0056*/ 	.short	0x0101


	//----- nvinfo : EIATTR_VRC_CTA_INIT_COUNT
	.align		4
        /*0058*/ 	.byte	0x02, 0x4a
	.zero		1
	.zero		1


	//----- nvinfo : EIATTR_EXIT_INSTR_OFFSETS
	.align		4
        /*005c*/ 	.byte	0x04, 0x1c
        /*005e*/ 	.short	(.L_33 - .L_32)


	//   ....[0]....
.L_32:
        /*0060*/ 	.word	0x00000a90


	//   ....[1]....
        /*0064*/ 	.word	0x000019b0


	//   ....[2]....
        /*0068*/ 	.word	0x00001bd0


	//   ....[3]....
        /*006c*/ 	.word	0x00001d30


	//   ....[4]....
        /*0070*/ 	.word	0x00001de0


	//   ....[5]....
        /*0074*/ 	.word	0x00001e20


	//----- nvinfo : EIATTR_CRS_STACK_SIZE
	.align		4
.L_33:
        /*0078*/ 	.byte	0x04, 0x1e
        /*007a*/ 	.short	(.L_35 - .L_34)
.L_34:
        /*007c*/ 	.word	0x00000000


	//----- nvinfo : EIATTR_CBANK_PARAM_SIZE
	.align		4
.L_35:
        /*0080*/ 	.byte	0x03, 0x19
        /*0082*/ 	.short	0x0018


	//----- nvinfo : EIATTR_PARAM_CBANK
	.align		4
        /*0084*/ 	.byte	0x04, 0x0a
        /*0086*/ 	.short	(.L_37 - .L_36)
	.align		4
.L_36:
        /*0088*/ 	.word	index@(.nv.constant0._Z12compute_colsPKfPfii)
        /*008c*/ 	.short	0x0380
        /*008e*/ 	.short	0x0018


	//----- nvinfo : EIATTR_SW_WAR
	.align		4
.L_37:
        /*0090*/ 	.byte	0x04, 0x36
        /*0092*/ 	.short	(.L_39 - .L_38)
.L_38:
        /*0094*/ 	.word	0x00000008
.L_39:


//--------------------- .nv.info._Z13compute_linesPKfPfii --------------------------
	.section	.nv.info._Z13compute_linesPKfPfii,"",@"SHT_CUDA_INFO"
	.sectionflags	@""
	.align	4


	//----- nvinfo : EIATTR_CUDA_API_VERSION
	.align		4
        /*0000*/ 	.byte	0x04, 0x37
        /*0002*/ 	.short	(.L_41 - .L_40)
.L_40:
        /*0004*/ 	.word	0x00000082


	//----- nvinfo : EIATTR_KPARAM_INFO
	.align		4
.L_41:
        /*0008*/ 	.byte	0x04, 0x17
        /*000a*/ 	.short	(.L_43 - .L_42)
.L_42:
        /*000c*/ 	.word	0x00000000
        /*0010*/ 	.short	0x0003
        /*0012*/ 	.short	0x0014
        /*0014*/ 	.byte	0x00, 0xf0, 0x11, 0x00


	//----- nvinfo : EIATTR_KPARAM_INFO
	.align		4
.L_43:
        /*0018*/ 	.byte	0x04, 0x17
        /*001a*/ 	.short	(.L_45 - .L_44)
.L_44:
        /*001c*/ 	.word	0x00000000
        /*0020*/ 	.short	0x0002
        /*0022*/ 	.short	0x0010
        /*0024*/ 	.byte	0x00, 0xf0, 0x11, 0x00


	//----- nvinfo : EIATTR_KPARAM_INFO
	.align		4
.L_45:
        /*0028*/ 	.byte	0x04, 0x17
        /*002a*/ 	.short	(.L_47 - .L_46)
.L_46:
        /*002c*/ 	.word	0x00000000
        /*0030*/ 	.short	0x0001
        /*0032*/ 	.short	0x0008
        /*0034*/ 	.byte	0x00, 0xf5, 0x21, 0x00


	//----- nvinfo : EIATTR_KPARAM_INFO
	.align		4
.L_47:
        /*0038*/ 	.byte	0x04, 0x17
        /*003a*/ 	.short	(.L_49 - .L_48)
.L_48:
        /*003c*/ 	.word	0x00000000
        /*0040*/ 	.short	0x0000
        /*0042*/ 	.short	0x0000
        /*0044*/ 	.byte	0x00, 0xf5, 0x21, 0x00


	//----- nvinfo : EIATTR_SPARSE_MMA_MASK
	.align		4
.L_49:
        /*0048*/ 	.byte	0x03, 0x50
        /*004a*/ 	.short	0x0000


	//----- nvinfo : EIATTR_MAXREG_COUNT
	.align		4
        /*004c*/ 	.byte	0x03, 0x1b
        /*004e*/ 	.short	0x00ff


	//----- nvinfo : EIATTR_NUM_BARRIERS
	.align		4
        /*0050*/ 	.byte	0x02, 0x4c
        /*0052*/ 	.byte	0x01
	.zero		1


	//----- nvinfo : EIATTR_MERCURY_ISA_VERSION
	.align		4
        /*0054*/ 	.byte	0x03, 0x5f
        /*0056*/ 	.short	0x0101


	//----- nvinfo : EIATTR_VRC_CTA_INIT_COUNT
	.align		4
        /*0058*/ 	.byte	0x02, 0x4a
	.zero		1
	.zero		1


	//----- nvinfo : EIATTR_EXIT_INSTR_OFFSETS
	.align		4
        /*005c*/ 	.byte	0x04, 0x1c
        /*005e*/ 	.short	(.L_51 - .L_50)


	//   ....[0]....
.L_50:
        /*0060*/ 	.word	0x00000a60


	//   ....[1]....
        /*0064*/ 	.word	0x00001f60


	//   ....[2]....
        /*0068*/ 	.word	0x000022c0


	//   ....[3]....
        /*006c*/ 	.word	0x000024a0


	//   ....[4]....
        /*0070*/ 	.word	0x00002540


	//   ....[5]....
        /*0074*/ 	.word	0x000025a0


	//----- nvinfo : EIATTR_CRS_STACK_SIZE
	.align		4
.L_51:
        /*0078*/ 	.byte	0x04, 0x1e
        /*007a*/ 	.short	(.L_53 - .L_52)
.L_52:
        /*007c*/ 	.word	0x00000000


	//----- nvinfo : EIATTR_CBANK_PARAM_SIZE
	.align		4
.L_53:
        /*0080*/ 	.byte	0x03, 0x19
        /*0082*/ 	.short	0x0018


	//----- nvinfo : EIATTR_PARAM_CBANK
	.align		4
        /*0084*/ 	.byte	0x04, 0x0a
        /*0086*/ 	.short	(.L_55 - .L_54)
	.align		4
.L_54:
        /*0088*/ 	.word	index@(.nv.constant0._Z13compute_linesPKfPfii)
        /*008c*/ 	.short	0x0380
        /*008e*/ 	.short	0x0018


	//----- nvinfo : EIATTR_SW_WAR
	.align		4
.L_55:
        /*0090*/ 	.byte	0x04, 0x36
        /*0092*/ 	.short	(.L_57 - .L_56)
.L_56:
        /*0094*/ 	.word	0x00000008
.L_57:


//--------------------- .nv.info._Z9copy_dataPfS_ --------------------------
	.section	.nv.info._Z9copy_dataPfS_,"",@"SHT_CUDA_INFO"
	.sectionflags	@""
	.align	4


	//----- nvinfo : EIATTR_CUDA_API_VERSION
	.align		4
        /*0000*/ 	.byte	0x04, 0x37
        /*0002*/ 	.short	(.L_59 - .L_58)
.L_58:
        /*0004*/ 	.word	0x00000082


	//----- nvinfo : EIATTR_KPARAM_INFO
	.align		4
.L_59:
        /*0008*/ 	.byte	0x04, 0x17
        /*000a*/ 	.short	(.L_61 - .L_60)
.L_60:
        /*000c*/ 	.word	0x00000000
        /*0010*/ 	.short	0x0001
        /*0012*/ 	.short	0x0008
        /*0014*/ 	.byte	0x00, 0xf5, 0x21, 0x00


	//----- nvinfo : EIATTR_KPARAM_INFO
	.align		4
.L_61:
        /*0018*/ 	.byte	0x04, 0x17
        /*001a*/ 	.short	(.L_63 - .L_62)
.L_62:
        /*001c*/ 	.word	0x00000000
        /*0020*/ 	.short	0x0000
        /*0022*/ 	.short	0x0000
        /*0024*/ 	.byte	0x00, 0xf5, 0x21, 0x00


	//----- nvinfo : EIATTR_SPARSE_MMA_MASK
	.align		4
.L_63:
        /*0028*/ 	.byte	0x03, 0x50
        /*002a*/ 	.short	0x0000


	//----- nvinfo : EIATTR_MAXREG_COUNT
	.align		4
        /*002c*/ 	.byte	0x03, 0x1b
        /*002e*/ 	.short	0x00ff


	//----- nvinfo : EIATTR_MERCURY_ISA_VERSION
	.align		4
        /*0030*/ 	.byte	0x03, 0x5f
        /*0032*/ 	.short	0x0101


	//----- nvinfo : EIATTR_VRC_CTA_INIT_COUNT
	.align		4
        /*0034*/ 	.byte	0x02, 0x4a
	.zero		1
	.zero		1


	//----- nvinfo : EIATTR_EXIT_INSTR_OFFSETS
	.align		4
        /*0038*/ 	.byte	0x04, 0x1c
        /*003a*/ 	.short	(.L_65 - .L_64)


	//   ....[0]....
.L_64:
        /*003c*/ 	.word	0x000000d0


	//----- nvinfo : EIATTR_CBANK_PARAM_SIZE
	.align		4
.L_65:
        /*0040*/ 	.byte	0x03, 0x19
        /*0042*/ 	.short	0x0010


	//----- nvinfo : EIATTR_PARAM_CBANK
	.align		4
        /*0044*/ 	.byte	0x04, 0x0a
        /*0046*/ 	.short	(.L_67 - .L_66)
	.align		4
.L_66:
        /*0048*/ 	.word	index@(.nv.constant0._Z9copy_dataPfS_)
        /*004c*/ 	.short	0x0380
        /*004e*/ 	.short	0x0010


	//----- nvinfo : EIATTR_SW_WAR
	.align		4
.L_67:
        /*0050*/ 	.byte	0x04, 0x36
        /*0052*/ 	.short	(.L_69 - .L_68)
.L_68:
        /*0054*/ 	.word	0x00000008
.L_69:


//--------------------- .nv.callgraph             --------------------------
	.section	.nv.callgraph,"",@"SHT_CUDA_CALLGRAPH"
	.align	4
	.sectionentsize	8
	.align		4
        /*0000*/ 	.word	0x00000000
	.align		4
        /*0004*/ 	.word	0xffffffff
	.align		4
        /*0008*/ 	.word	0x00000000
	.align		4
        /*000c*/ 	.word	0xfffffffe
	.align		4
        /*0010*/ 	.word	0x00000000
	.align		4
        /*0014*/ 	.word	0xfffffffd
	.align		4
        /*0018*/ 	.word	0x00000000
	.align		4
        /*001c*/ 	.word	0xfffffffc


//--------------------- .text._Z12compute_colsPKfPfii --------------------------
	.section	.text._Z12compute_colsPKfPfii,"ax",@progbits
	.align	128
        .global         _Z12compute_colsPKfPfii
        .type           _Z12compute_colsPKfPfii,@function
        .size           _Z12compute_colsPKfPfii,(.L_x_70 - _Z12compute_colsPKfPfii)
        .other          _Z12compute_colsPKfPfii,@"STO_CUDA_ENTRY STV_DEFAULT"
_Z12compute_colsPKfPfii:
.text._Z12compute_colsPKfPfii:
[----:B------:R-:W-:Y:S01]  /*0000*/  LDC R1, c[0x0][0x37c] ;  /* 0x0000df00ff017b82 */ /* 0x000fe20000000800 */
[----:B------:R-:W0:Y:S07]  /*0010*/  S2R R14, SR_CTAID.X ;  /* 0x00000000000e7919 */ /* 0x000e2e0000002500 */
[----:B------:R-:W0:Y:S01]  /*0020*/  LDC R7, c[0x0][0x390] ;  /* 0x0000e400ff077b82 */ /* 0x000e220000000800 */
[----:B------:R-:W1:Y:S01]  /*0030*/  LDCU.64 UR8, c[0x0][0x358] ;  /* 0x00006b00ff0877ac */ /* 0x000e620008000a00 */
[----:B------:R-:W0:Y:S06]  /*0040*/  S2R R11, SR_TID.X ;  /* 0x00000000000b7919 */ /* 0x000e2c0000002100 */
[----:B------:R-:W2:Y:S08]  /*0050*/  LDC.64 R2, c[0x0][0x380] ;  /* 0x0000e000ff027b82 */ /* 0x000eb00000000a00 */
[----:B------:R-:W3:Y:S08]  /*0060*/  S2UR UR5, SR_CgaCtaId ;  /* 0x00000000000579c3 */ /* 0x000ef00000008800 */
[----:B------:R-:W4:Y:S08]  /*0070*/  LDC R17, c[0x0][0x394] ;  /* 0x0000e500ff117b82 */ /* 0x000f300000000800 */
[----:B------:R-:W4:Y:S01]  /*0080*/  LDC.64 R12, c[0x0][0x388] ;  /* 0x0000e200ff0c7b82 */ /* 0x000f220000000a00 */
[----:B0-----:R-:W-:-:S04]  /*0090*/  IMAD R5, R11, R7, R14 ;  /* 0x000000070b057224 */ /* 0x001fc800078e020e */
[----:B--2---:R-:W-:-:S05]  /*00a0*/  IMAD.WIDE.U32 R2, R5, 0x4, R2 ;  /* 0x0000000405027825 */ /* 0x004fca00078e0002 */
[----:B-1----:R-:W2:Y:S01]  /*00b0*/  LDG.E R5, desc[UR8][R2.64] ;  /* 0x0000000802057981 */ /* 0x002ea2000c1e1900 */
[----:B------:R-:W-:Y:S02]  /*00c0*/  UMOV UR4, 0x400 ;  /* 0x0000040000047882 */ /* 0x000fe40000000000 */
[----:B---3--:R-:W-:Y:S01]  /*00d0*/  ULEA UR5, UR5, UR4, 0x18 ;  /* 0x0000000405057291 */ /* 0x008fe2000f8ec0ff */
[----:B----4-:R-:W-:-:S05]  /*00e0*/  IADD3 R0, PT, PT, R17, -0x1, RZ ;  /* 0xffffffff11007810 */ /* 0x010fca0007ffe0ff */
[----:B------:R-:W-:Y:S01]  /*00f0*/  LEA R10, R11, UR5, 0x2 ;  /* 0x000000050b0a7c11 */ /* 0x000fe2000f8e10ff */
[----:B------:R-:W-:Y:S02]  /*0100*/  IMAD R7, R0, R7, RZ ;  /* 0x0000000700077224 */ /* 0x000fe400078e02ff */
[----:B------:R-:W-:-:S04]  /*0110*/  IMAD.WIDE.U32 R12, R14, 0x4, R12 ;  /* 0x000000040e0c7825 */ /* 0x000fc800078e000c */
[----:B------:R-:W-:Y:S01]  /*0120*/  IMAD.WIDE R8, R7, 0x4, R12 ;  /* 0x0000000407087825 */ /* 0x000fe200078e020c */
[----:B--2---:R0:W-:Y:S01]  /*0130*/  STS [R10], R5 ;  /* 0x000000050a007388 */ /* 0x0041e20000000800 */
[----:B------:R-:W-:Y:S06]  /*0140*/  BAR.SYNC.DEFER_BLOCKING 0x0 ;  /* 0x0000000000007b1d */ /* 0x000fec0000010000 */
[----:B------:R1:W5:Y:S01]  /*0150*/  LDG.E R2, desc[UR8][R8.64] ;  /* 0x0000000808027981 */ /* 0x000362000c1e1900 */
[----:B------:R-:W-:Y:S01]  /*0160*/  HFMA2 R4, -RZ, RZ, 1.9296875, -0.048675537109375 ;  /* 0x3fb8aa3bff047431 */ /* 0x000fe200000001ff */
[----:B------:R-:W-:Y:S01]  /*0170*/  MOV R15, 0x31137cd7 ;  /* 0x31137cd7000f7802 */ /* 0x000fe20000000f00 */
[----:B------:R-:W-:Y:S01]  /*0180*/  HFMA2 R16, -RZ, RZ, 1.875, 0 ;  /* 0x3f800000ff107431 */ /* 0x000fe200000001ff */
[----:B------:R-:W2:Y:S01]  /*0190*/  LDS R3, [UR5] ;  /* 0x00000005ff037984 */ /* 0x000ea20008000800 */
[----:B------:R-:W-:-:S02]  /*01a0*/  MOV R19, 0x3d8df1c8 ;  /* 0x3d8df1c800137802 */ /* 0x000fc40000000f00 */
[----:B------:R-:W-:Y:S01]  /*01b0*/  ISETP.NE.AND P0, PT, R17, RZ, PT ;  /* 0x000000ff1100720c */ /* 0x000fe20003f05270 */
[----:B------:R-:W-:-:S04]  /*01c0*/  FFMA R4, -R15, R4, 4.5025693395928101381e-08 ;  /* 0x334162460f047423 */ /* 0x000fc80000000104 */
[----:B------:R-:W-:-:S04]  /*01d0*/  FFMA R4, R19, 1.9251366722983220825e-08, R4 ;  /* 0x32a55e3413047823 */ /* 0x000fc80000000004 */
[----:B------:R-:W-:Y:S01]  /*01e0*/  FFMA R4, -R15, 0.0017338222824037075043, R4 ;  /* 0x3ae3416c0f047823 */ /* 0x000fe20000000104 */
[----:B------:R-:W-:-:S03]  /*01f0*/  HFMA2 R15, -RZ, RZ, 1.875, 0 ;  /* 0x3f800000ff0f7431 */ /* 0x000fc600000001ff */
[----:B------:R-:W-:-:S04]  /*0200*/  FFMA R4, R19, 0.00057794078020378947258, R4 ;  /* 0x3a1780f313047823 */ /* 0x000fc80000000004 */
[----:B------:R-:W-:-:S04]  /*0210*/  FADD R6, R4, -1.9000085592269897461 ;  /* 0xbff3337b04067421 */ /* 0x000fc80000000000 */
[----:B0-----:R-:W-:-:S04]  /*0220*/  FADD R5, R6, 1.9000085592269897461 ;  /* 0x3ff3337b06057421 */ /* 0x001fc80000000000 */
[----:B------:R-:W-:Y:S01]  /*0230*/  FADD R5, R4, -R5 ;  /* 0x8000000504057221 */ /* 0x000fe20000000000 */
[----:B------:R-:W-:Y:S01]  /*0240*/  MOV R4, 0x406ed9ea ;  /* 0x406ed9ea00047802 */ /* 0x000fe20000000f00 */
[----:B-1----:R-:W-:Y:S06]  /*0250*/  @!P0 BRA `(.L_x_0) ;  /* 0x0000000000848947 */ /* 0x002fec0003800000 */
[----:B------:R-:W-:-:S04]  /*0260*/  I2FP.F32.S32 R17, R17 ;  /* 0x0000001100117245 */ /* 0x000fc80000201400 */
[----:B------:R-:W-:-:S13]  /*0270*/  FSETP.NAN.AND P0, PT, |R17|, |R17|, PT ;  /* 0x400000111100720b */ /* 0x000fda0003f08200 */
[----:B------:R-:W-:Y:S01]  /*0280*/  @P0 FADD R16, R17, -0.26794922351837158203 ;  /* 0xbe8930a411100421 */ /* 0x000fe20000000000 */
[----:B------:R-:W-:Y:S06]  /*0290*/  @P0 BRA `(.L_x_0) ;  /* 0x0000000000740947 */ /* 0x000fec0003800000 */
[CC--:B------:R-:W-:Y:S01]  /*02a0*/  FMUL R16, R17.reuse, R6.reuse ;  /* 0x0000000611107220 */ /* 0x0c0fe20000400000 */
[----:B------:R-:W-:Y:S01]  /*02b0*/  MOV R23, 0x391fcb8e ;  /* 0x391fcb8e00177802 */ /* 0x000fe20000000f00 */
[C---:B------:R-:W-:Y:S02]  /*02c0*/  FMUL R22, R17.reuse, 0.5 ;  /* 0x3f00000011167820 */ /* 0x040fe40000400000 */
[----:B------:R-:W0:Y:S01]  /*02d0*/  FRND R21, R16 ;  /* 0x0000001000157307 */ /* 0x000e220000201000 */
[----:B------:R-:W-:Y:S01]  /*02e0*/  FFMA R18, R17, R6, -R16 ;  /* 0x0000000611127223 */ /* 0x000fe20000000810 */
[----:B------:R-:W-:-:S03]  /*02f0*/  FSETP.GT.AND P0, PT, |R16|, 152, PT ;  /* 0x431800001000780b */ /* 0x000fc60003f04200 */
[----:B------:R-:W-:-:S03]  /*0300*/  FFMA R19, R17, R5, R18 ;  /* 0x0000000511137223 */ /* 0x000fc60000000012 */
[----:B------:R-:W1:Y:S01]  /*0310*/  FRND.TRUNC R22, R22 ;  /* 0x0000001600167307 */ /* 0x000e62000020d000 */
[----:B0-----:R-:W-:Y:S01]  /*0320*/  FADD R18, R16, -R21 ;  /* 0x8000001510127221 */ /* 0x001fe20000000000 */
[----:B------:R-:W-:-:S03]  /*0330*/  FSETP.GT.AND P1, PT, R21, RZ, PT ;  /* 0x000000ff1500720b */ /* 0x000fc60003f24000 */
[----:B------:R-:W-:Y:S01]  /*0340*/  FADD R18, R18, R19 ;  /* 0x0000001312127221 */ /* 0x000fe20000000000 */
[----:B------:R-:W-:Y:S02]  /*0350*/  SEL R20, RZ, 0x83000000, P1 ;  /* 0x83000000ff147807 */ /* 0x000fe40000800000 */
[----:B------:R-:W-:Y:S01]  /*0360*/  FSETP.GEU.AND P1, PT, R16, RZ, PT ;  /* 0x000000ff1000720b */ /* 0x000fe20003f2e000 */
[----:B------:R-:W-:Y:S01]  /*0370*/  FFMA R19, R18, R23, 0.0013391353422775864601 ;  /* 0x3aaf85ed12137423 */ /* 0x000fe20000000017 */
[----:B------:R-:W-:Y:S01]  /*0380*/  IADD3 R21, PT, PT, R20, 0x7f000000, RZ ;  /* 0x7f00000014157810 */ /* 0x000fe20007ffe0ff */
[----:B-1----:R-:W-:Y:S02]  /*0390*/  FADD R24, R22, R22 ;  /* 0x0000001616187221 */ /* 0x002fe40000000000 */
[C---:B------:R-:W-:Y:S02]  /*03a0*/  FFMA R23, R18.reuse, R19, 0.0096188392490148544312 ;  /* 0x3c1d985612177423 */ /* 0x040fe40000000013 */
[----:B------:R0:W1:Y:S01]  /*03b0*/  F2I.NTZ R19, R16 ;  /* 0x0000001000137305 */ /* 0x0000620000203100 */
[----:B------:R-:W-:Y:S01]  /*03c0*/  FADD R24, R17, -R24 ;  /* 0x8000001811187221 */ /* 0x000fe20000000000 */
[----:B------:R-:W-:-:S04]  /*03d0*/  FFMA R23, R18, R23, 0.055503588169813156128 ;  /* 0x3d6357bb12177423 */ /* 0x000fc80000000017 */
[----:B------:R-:W-:Y:S01]  /*03e0*/  FFMA R23, R18, R23, 0.24022644758224487305 ;  /* 0x3e75fdec12177423 */ /* 0x000fe20000000017 */
[----:B0-----:R-:W-:-:S03]  /*03f0*/  FSEL R16, RZ, +INF , !P1 ;  /* 0x7f800000ff107808 */ /* 0x001fc60004800000 */
[----:B------:R-:W-:Y:S01]  /*0400*/  FFMA R23, R18, R23, 0.69314718246459960938 ;  /* 0x3f31721812177423 */ /* 0x000fe20000000017 */
[----:B------:R-:W-:-:S03]  /*0410*/  FSETP.NEU.AND P1, PT, |R24|, 1, PT ;  /* 0x3f8000001800780b */ /* 0x000fc60003f2d200 */
[----:B------:R-:W-:Y:S01]  /*0420*/  FFMA R18, R18, R23, 1 ;  /* 0x3f80000012127423 */ /* 0x000fe20000000017 */
[----:B-1----:R-:W-:-:S03]  /*0430*/  LEA R19, R19, -R20, 0x17 ;  /* 0x8000001413137211 */ /* 0x002fc600078eb8ff */
[----:B------:R-:W-:-:S04]  /*0440*/  FMUL R18, R21, R18 ;  /* 0x0000001215127220 */ /* 0x000fc80000400000 */
[----:B------:R-:W-:-:S05]  /*0450*/  @!P0 FMUL R16, R19, R18 ;  /* 0x0000001213108220 */ /* 0x000fca0000400000 */
[----:B------:R-:W-:-:S07]  /*0460*/  FSEL R16, R16, -R16, P1 ;  /* 0x8000001010107208 */ /* 0x000fce0000800000 */
.L_x_0:
[----:B--2--5:R-:W-:Y:S01]  /*0470*/  FFMA R3, R2, R16, R3 ;  /* 0x0000001002037223 */ /* 0x024fe20000000003 */
[----:B------:R-:W-:Y:S01]  /*0480*/  FFMA R15, -R4, 0.26794922351837158203, R15 ;  /* 0x3e8930a4040f7823 */ /* 0x000fe2000000010f */
[----:B------:R-:W0:Y:S02]  /*0490*/  LDC R2, c[0x0][0x394] ;  /* 0x0000e500ff027b82 */ /* 0x000e240000000800 */
[----:B------:R-:W-:Y:S01]  /*04a0*/  FMUL R3, R3, 0.73205077648162841797 ;  /* 0x3f3b67ae03037820 */ /* 0x000fe20000400000 */
[----:B------:R-:W-:-:S03]  /*04b0*/  FFMA R4, R15, -R4, -3.7320504188537597656 ;  /* 0xc06ed9ea0f047423 */ /* 0x000fc60000000804 */
[----:B------:R-:W1:Y:S01]  /*04c0*/  FCHK P0, R3, -0.26794922351837158203 ;  /* 0xbe8930a403007902 */ /* 0x000e620000000000 */
[----:B------:R-:W-:-:S04]  /*04d0*/  FFMA R15, R3, R4, RZ ;  /* 0x00000004030f7223 */ /* 0x000fc800000000ff */
[----:B------:R-:W-:-:S04]  /*04e0*/  FFMA R16, R15, 0.26794922351837158203, R3 ;  /* 0x3e8930a40f107823 */ /* 0x000fc80000000003 */
[----:B------:R-:W-:Y:S01]  /*04f0*/  FFMA R4, R4, R16, R15 ;  /* 0x0000001004047223 */ /* 0x000fe2000000000f */
[----:B-1----:R-:W-:Y:S06]  /*0500*/  @!P0 BRA `(.L_x_1) ;  /* 0x0000000000108947 */ /* 0x002fec0003800000 */
[----:B------:R-:W-:Y:S01]  /*0510*/  HFMA2 R4, -RZ, RZ, -1.6337890625, 0.14501953125 ;  /* 0xbe8930a4ff047431 */ /* 0x000fe200000001ff */
[----:B------:R-:W-:-:S07]  /*0520*/  MOV R18, 0x540 ;  /* 0x0000054000127802 */ /* 0x000fce0000000f00 */
[----:B0-----:R-:W-:Y:S05]  /*0530*/  CALL.REL.NOINC `($__internal_0_$__cuda_sm3x_div_rn_noftz_f32_slowpath) ;  /* 0x00000018003c7944 */ /* 0x001fea0003c00000 */
[----:B------:R-:W-:-:S07]  /*0540*/  MOV R4, R3 ;  /* 0x0000000300047202 */ /* 0x000fce0000000f00 */
.L_x_1:
[----:B------:R-:W1:Y:S01]  /*0550*/  LDC R21, c[0x0][0x394] ;  /* 0x0000e500ff157b82 */ /* 0x000e620000000800 */
[----:B------:R-:W-:Y:S01]  /*0560*/  HFMA2 R17, -RZ, RZ, 1.875, 0 ;  /* 0x3f800000ff117431 */ /* 0x000fe200000001ff */
[C---:B-1----:R-:W-:Y:S02]  /*0570*/  SHF.L.U32 R3, R21.reuse, 0x1, RZ ;  /* 0x0000000115037819 */ /* 0x042fe400000006ff */
[----:B------:R-:W-:Y:S02]  /*0580*/  ISETP.GE.AND P0, PT, R21, 0x1, PT ;  /* 0x000000011500780c */ /* 0x000fe40003f06270 */
[----:B------:R-:W-:-:S04]  /*0590*/  IADD3 R16, PT, PT, R3, -0x2, RZ ;  /* 0xfffffffe03107810 */ /* 0x000fc80007ffe0ff */
[----:B------:R-:W-:-:S13]  /*05a0*/  ISETP.NE.AND P1, PT, R16, RZ, PT ;  /* 0x000000ff1000720c */ /* 0x000fda0003f25270 */
[----:B------:R-:W-:Y:S05]  /*05b0*/  @!P1 BRA `(.L_x_2) ;  /* 0x0000000000849947 */ /* 0x000fea0003800000 */
[----:B------:R-:W-:-:S04]  /*05c0*/  I2FP.F32.S32 R15, R16 ;  /* 0x00000010000f7245 */ /* 0x000fc80000201400 */
[----:B------:R-:W-:-:S13]  /*05d0*/  FSETP.NAN.AND P1, PT, |R15|, |R15|, PT ;  /* 0x4000000f0f00720b */ /* 0x000fda0003f28200 */
[----:B------:R-:W-:Y:S01]  /*05e0*/  @P1 FADD R17, R15, -0.26794922351837158203 ;  /* 0xbe8930a40f111421 */ /* 0x000fe20000000000 */
[----:B------:R-:W-:Y:S06]  /*05f0*/  @P1 BRA `(.L_x_2) ;  /* 0x0000000000741947 */ /* 0x000fec0003800000 */
[CC--:B------:R-:W-:Y:S01]  /*0600*/  FMUL R17, R6.reuse, R15.reuse ;  /* 0x0000000f06117220 */ /* 0x0c0fe20000400000 */
[----:B------:R-:W-:Y:S01]  /*0610*/  MOV R23, 0x391fcb8e ;  /* 0x391fcb8e00177802 */ /* 0x000fe20000000f00 */
[----:B------:R-:W-:Y:S02]  /*0620*/  FMUL R22, R15, 0.5 ;  /* 0x3f0000000f167820 */ /* 0x000fe40000400000 */
[----:B------:R-:W1:Y:S01]  /*0630*/  FRND R20, R17 ;  /* 0x0000001100147307 */ /* 0x000e620000201000 */
[----:B------:R-:W-:Y:S01]  /*0640*/  FFMA R18, R6, R15, -R17 ;  /* 0x0000000f06127223 */ /* 0x000fe20000000811 */
[----:B------:R-:W-:-:S03]  /*0650*/  FSETP.GT.AND P1, PT, |R17|, 152, PT ;  /* 0x431800001100780b */ /* 0x000fc60003f24200 */
[----:B------:R-:W-:-:S03]  /*0660*/  FFMA R19, R5, R15, R18 ;  /* 0x0000000f05137223 */ /* 0x000fc60000000012 */
[----:B------:R-:W2:Y:S01]  /*0670*/  FRND.TRUNC R22, R22 ;  /* 0x0000001600167307 */ /* 0x000ea2000020d000 */
[----:B-1----:R-:W-:Y:S01]  /*0680*/  FADD R18, R17, -R20 ;  /* 0x8000001411127221 */ /* 0x002fe20000000000 */
[----:B------:R-:W-:-:S03]  /*0690*/  FSETP.GT.AND P2, PT, R20, RZ, PT ;  /* 0x000000ff1400720b */ /* 0x000fc60003f44000 */
[----:B------:R-:W-:Y:S01]  /*06a0*/  FADD R18, R18, R19 ;  /* 0x0000001312127221 */ /* 0x000fe20000000000 */
[----:B------:R-:W-:Y:S02]  /*06b0*/  SEL R20, RZ, 0x83000000, P2 ;  /* 0x83000000ff147807 */ /* 0x000fe40001000000 */
[----:B------:R-:W-:Y:S01]  /*06c0*/  FSETP.GEU.AND P2, PT, R17, RZ, PT ;  /* 0x000000ff1100720b */ /* 0x000fe20003f4e000 */
[----:B------:R-:W-:Y:S01]  /*06d0*/  FFMA R19, R18, R23, 0.0013391353422775864601 ;  /* 0x3aaf85ed12137423 */ /* 0x000fe20000000017 */
[----:B--2---:R-:W-:Y:S01]  /*06e0*/  FADD R24, R22, R22 ;  /* 0x0000001616187221 */ /* 0x004fe20000000000 */
[----:B------:R-:W-:Y:S02]  /*06f0*/  IADD3 R22, PT, PT, R20, 0x7f000000, RZ ;  /* 0x7f00000014167810 */ /* 0x000fe40007ffe0ff */
[C---:B------:R-:W-:Y:S01]  /*0700*/  FFMA R23, R18.reuse, R19, 0.0096188392490148544312 ;  /* 0x3c1d985612177423 */ /* 0x040fe20000000013 */
[----:B------:R-:W-:Y:S01]  /*0710*/  FADD R24, R15, -R24 ;  /* 0x800000180f187221 */ /* 0x000fe20000000000 */
[----:B------:R1:W2:Y:S02]  /*0720*/  F2I.NTZ R19, R17 ;  /* 0x0000001100137305 */ /* 0x0002a40000203100 */
[----:B------:R-:W-:-:S04]  /*0730*/  FFMA R23, R18, R23, 0.055503588169813156128 ;  /* 0x3d6357bb12177423 */ /* 0x000fc80000000017 */
[----:B------:R-:W-:Y:S01]  /*0740*/  FFMA R23, R18, R23, 0.24022644758224487305 ;  /* 0x3e75fdec12177423 */ /* 0x000fe20000000017 */
[----:B-1----:R-:W-:-:S03]  /*0750*/  FSEL R17, RZ, +INF , !P2 ;  /* 0x7f800000ff117808 */ /* 0x002fc60005000000 */
[----:B------:R-:W-:Y:S01]  /*0760*/  FFMA R23, R18, R23, 0.69314718246459960938 ;  /* 0x3f31721812177423 */ /* 0x000fe20000000017 */
[----:B------:R-:W-:-:S03]  /*0770*/  FSETP.NEU.AND P2, PT, |R24|, 1, PT ;  /* 0x3f8000001800780b */ /* 0x000fc60003f4d200 */
[----:B------:R-:W-:Y:S01]  /*0780*/  FFMA R23, R18, R23, 1 ;  /* 0x3f80000012177423 */ /* 0x000fe20000000017 */
[----:B--2---:R-:W-:-:S03]  /*0790*/  LEA R19, R19, -R20, 0x17 ;  /* 0x8000001413137211 */ /* 0x004fc600078eb8ff */
[----:B------:R-:W-:-:S04]  /*07a0*/  FMUL R22, R22, R23 ;  /* 0x0000001716167220 */ /* 0x000fc80000400000 */
[----:B------:R-:W-:-:S05]  /*07b0*/  @!P1 FMUL R17, R19, R22 ;  /* 0x0000001613119220 */ /* 0x000fca0000400000 */
[----:B------:R-:W-:-:S07]  /*07c0*/  FSEL R17, R17, -R17, P2 ;  /* 0x8000001111117208 */ /* 0x000fce0001000000 */
.L_x_2:
[----:B------:R-:W-:Y:S05]  /*07d0*/  @!P0 BRA `(.L_x_3) ;  /* 0x0000000000a88947 */ /* 0x000fea0003800000 */
[----:B------:R-:W-:Y:S01]  /*07e0*/  HFMA2 R20, -RZ, RZ, -1.6337890625, 0.14501953125 ;  /* 0xbe8930a4ff147431 */ /* 0x000fe200000001ff */
[----:B------:R-:W-:Y:S01]  /*07f0*/  SHF.R.U32.HI R24, RZ, 0x5, R0 ;  /* 0x00000005ff187819 */ /* 0x000fe20000011600 */
[----:B------:R-:W-:Y:S01]  /*0800*/  UMOV UR4, URZ ;  /* 0x000000ff00047c82 */ /* 0x000fe20008000000 */
[----:B------:R-:W-:-:S07]  /*0810*/  MOV R15, RZ ;  /* 0x000000ff000f7202 */ /* 0x000fce0000000f00 */
.L_x_8:
[----:B-1----:R-:W1:Y:S01]  /*0820*/  LDC R21, c[0x0][0x394] ;  /* 0x0000e500ff157b82 */ /* 0x002e620000000800 */
[----:B------:R-:W-:Y:S01]  /*0830*/  ISETP.GE.AND P0, PT, R15, R0, PT ;  /* 0x000000000f00720c */ /* 0x000fe20003f06270 */
[----:B------:R-:W-:Y:S03]  /*0840*/  BSSY.RECONVERGENT B0, `(.L_x_4) ;  /* 0x0000012000007945 */ /* 0x000fe60003800200 */
[----:B------:R-:W-:-:S13]  /*0850*/  ISETP.NE.OR P0, PT, R11, RZ, P0 ;  /* 0x000000ff0b00720c */ /* 0x000fda0000705670 */
[----:B------:R-:W-:Y:S05]  /*0860*/  @P0 BRA `(.L_x_5) ;  /* 0x00000000003c0947 */ /* 0x000fea0003800000 */
[----:B------:R-:W-:Y:S01]  /*0870*/  HFMA2 R18, -RZ, RZ, 0, 5.9604644775390625e-08 ;  /* 0x00000001ff127431 */ /* 0x000fe200000001ff */
[----:B------:R-:W-:-:S07]  /*0880*/  MOV R19, UR5 ;  /* 0x0000000500137c02 */ /* 0x000fce0008000f00 */
.L_x_6:
[C---:B------:R-:W-:Y:S01]  /*0890*/  VIADD R23, R18.reuse, 0xffffffff ;  /* 0xffffffff12177836 */ /* 0x040fe20000000000 */
[----:B------:R-:W-:Y:S02]  /*08a0*/  IADD3 R15, PT, PT, R15, 0x1, RZ ;  /* 0x000000010f0f7810 */ /* 0x000fe40007ffe0ff */
[----:B------:R-:W-:Y:S02]  /*08b0*/  IADD3 R18, PT, PT, R18, 0x1, RZ ;  /* 0x0000000112127810 */ /* 0x000fe40007ffe0ff */
[C---:B------:R-:W-:Y:S02]  /*08c0*/  LOP3.LUT P0, RZ, R23.reuse, UR4, RZ, 0xfc, !PT ;  /* 0x0000000417ff7c12 */ /* 0x040fe4000f80fcff */
[----:B------:R-:W-:Y:S02]  /*08d0*/  ISETP.GE.U32.AND P1, PT, R23, 0x1f, PT ;  /* 0x0000001f1700780c */ /* 0x000fe40003f26070 */
[----:B------:R-:W-:-:S09]  /*08e0*/  ISETP.LT.AND P2, PT, R15, R0, PT ;  /* 0x000000000f00720c */ /* 0x000fd20003f41270 */
[----:B------:R2:W3:Y:S01]  /*08f0*/  @P0 LDS R22, [R19] ;  /* 0x0000000013160984 */ /* 0x0004e20000000800 */
[C---:B------:R-:W-:Y:S01]  /*0900*/  @P0 FADD R23, R17.reuse, R20 ;  /* 0x0000001411170221 */ /* 0x040fe20000000000 */
[----:B------:R-:W-:Y:S01]  /*0910*/  @P0 FMUL R20, R20, -0.26794922351837158203 ;  /* 0xbe8930a414140820 */ /* 0x000fe20000400000 */
[----:B------:R-:W-:Y:S01]  /*0920*/  @P0 FMUL R17, R17, -3.7320504188537597656 ;  /* 0xc06ed9ea11110820 */ /* 0x000fe20000400000 */
[----:B--2---:R-:W-:Y:S01]  /*0930*/  IADD3 R19, PT, PT, R19, 0x4, RZ ;  /* 0x0000000413137810 */ /* 0x004fe20007ffe0ff */
[----:B---3--:R-:W-:Y:S01]  /*0940*/  @P0 FFMA R4, R23, R22, R4 ;  /* 0x0000001617040223 */ /* 0x008fe20000000004 */
[----:B------:R-:W-:Y:S06]  /*0950*/  @!P1 BRA P2, `(.L_x_6) ;  /* 0xfffffffc00cc9947 */ /* 0x000fec000103ffff */
.L_x_5:
[----:B------:R-:W-:Y:S05]  /*0960*/  BSYNC.RECONVERGENT B0 ;  /* 0x0000000000007941 */ /* 0x000fea0003800200 */
.L_x_4:
[----:B------:R-:W-:Y:S01]  /*0970*/  UIADD3 UR6, UPT, UPT, UR4, 0x1, URZ ;  /* 0x0000000104067890 */ /* 0x000fe2000fffe0ff */
[----:B------:R-:W-:Y:S03]  /*0980*/  BAR.SYNC.DEFER_BLOCKING 0x0 ;  /* 0x0000000000007b1d */ /* 0x000fe60000010000 */
[----:B------:R-:W-:-:S06]  /*0990*/  USHF.L.U32 UR7, UR6, 0x5, URZ ;  /* 0x0000000506077899 */ /* 0x000fcc00080006ff */
[----:B-1----:R-:W-:Y:S02]  /*09a0*/  ISETP.LE.AND P0, PT, R21, UR7, PT ;  /* 0x0000000715007c0c */ /* 0x002fe4000bf03270 */
[----:B------:R-:W-:-:S11]  /*09b0*/  MOV R15, UR7 ;  /* 0x00000007000f7c02 */ /* 0x000fd60008000f00 */
[----:B------:R-:W-:Y:S05]  /*09c0*/  @P0 BRA `(.L_x_7) ;  /* 0x00000000001c0947 */ /* 0x000fea0003800000 */
[----:B------:R-:W1:Y:S01]  /*09d0*/  LDC.64 R18, c[0x0][0x380] ;  /* 0x0000e000ff127b82 */ /* 0x000e620000000a00 */
[----:B------:R-:W2:Y:S01]  /*09e0*/  LDCU UR7, c[0x0][0x390] ;  /* 0x00007200ff0777ac */ /* 0x000ea20008000800 */
[----:B------:R-:W-:-:S05]  /*09f0*/  IADD3 R23, PT, PT, R15, R11, RZ ;  /* 0x0000000b0f177210 */ /* 0x000fca0007ffe0ff */
[----:B--2---:R-:W-:-:S04]  /*0a00*/  IMAD R23, R23, UR7, R14 ;  /* 0x0000000717177c24 */ /* 0x004fc8000f8e020e */
[----:B-1----:R-:W-:-:S06]  /*0a10*/  IMAD.WIDE.U32 R18, R23, 0x4, R18 ;  /* 0x0000000417127825 */ /* 0x002fcc00078e0012 */
[----:B------:R-:W2:Y:S04]  /*0a20*/  LDG.E R19, desc[UR8][R18.64] ;  /* 0x0000000812137981 */ /* 0x000ea8000c1e1900 */
[----:B--2---:R1:W-:Y:S02]  /*0a30*/  STS [R10], R19 ;  /* 0x000000130a007388 */ /* 0x0043e40000000800 */
.L_x_7:
[----:B------:R-:W-:Y:S01]  /*0a40*/  BAR.SYNC.DEFER_BLOCKING 0x0 ;  /* 0x0000000000007b1d */ /* 0x000fe20000010000 */
[----:B------:R-:W-:-:S05]  /*0a50*/  ISETP.NE.AND P0, PT, R24, UR4, PT ;  /* 0x0000000418007c0c */ /* 0x000fca000bf05270 */
[----:B------:R-:W-:-:S08]  /*0a60*/  UMOV UR4, UR6 ;  /* 0x0000000600047c82 */ /* 0x000fd00008000000 */
[----:B------:R-:W-:Y:S05]  /*0a70*/  @P0 BRA `(.L_x_8) ;  /* 0xfffffffc00680947 */ /* 0x000fea000383ffff */
.L_x_3:
[----:B------:R-:W-:-:S13]  /*0a80*/  ISETP.NE.AND P0, PT, R11, RZ, PT ;  /* 0x000000ff0b00720c */ /* 0x000fda0003f05270 */
[----:B------:R-:W-:Y:S05]  /*0a90*/  @P0 EXIT ;  /* 0x000000000000094d */ /* 0x000fea0003800000 */
[----:B------:R-:W-:Y:S01]  /*0aa0*/  ISETP.NE.AND P0, PT, R21, RZ, PT ;  /* 0x000000ff1500720c */ /* 0x000fe20003f05270 */
[----:B-1----:R-:W-:-:S12]  /*0ab0*/  HFMA2 R10, -RZ, RZ, 1.875, 0 ;  /* 0x3f800000ff0a7431 */ /* 0x002fd800000001ff */
        /* <DEDUP_REMOVED lines=13> */
[----:B-1----:R-:W-:-:S07]  /*0b90*/  FADD R5, R11, -R10 ;  /* 0x8000000a0b057221 */ /* 0x002fce0000000000 */
[----:B------:R-:W1:Y:S01]  /*0ba0*/  F2I.NTZ R15, R11 ;  /* 0x0000000b000f7305 */ /* 0x000e620000203100 */
[----:B------:R-:W-:Y:S01]  /*0bb0*/  FSETP.GT.AND P1, PT, R10, RZ, PT ;  /* 0x000000ff0a00720b */ /* 0x000fe20003f24000 */
[----:B------:R-:W-:-:S04]  /*0bc0*/  FADD R5, R5, R6 ;  /* 0x0000000605057221 */ /* 0x000fc80000000000 */
[----:B------:R-:W-:Y:S01]  /*0bd0*/  FFMA R6, R5, R14, 0.0013391353422775864601 ;  /* 0x3aaf85ed05067423 */ /* 0x000fe2000000000e */
[----:B--2---:R-:W-:-:S03]  /*0be0*/  FADD R18, R17, R17 ;  /* 0x0000001111127221 */ /* 0x004fc60000000000 */
[----:B------:R-:W-:Y:S01]  /*0bf0*/  FFMA R6, R5, R6, 0.0096188392490148544312 ;  /* 0x3c1d985605067423 */ /* 0x000fe20000000006 */
[----:B------:R-:W-:-:S03]  /*0c00*/  FADD R18, R3, -R18 ;  /* 0x8000001203127221 */ /* 0x000fc60000000000 */
[----:B------:R-:W-:-:S04]  /*0c10*/  FFMA R6, R5, R6, 0.055503588169813156128 ;  /* 0x3d6357bb05067423 */ /* 0x000fc80000000006 */
[----:B------:R-:W-:Y:S01]  /*0c20*/  FFMA R10, R5, R6, 0.24022644758224487305 ;  /* 0x3e75fdec050a7423 */ /* 0x000fe20000000006 */
[----:B------:R-:W-:Y:S02]  /*0c30*/  SEL R6, RZ, 0x83000000, P1 ;  /* 0x83000000ff067807 */ /* 0x000fe40000800000 */
[----:B------:R-:W-:Y:S01]  /*0c40*/  FSETP.GEU.AND P1, PT, R11, RZ, PT ;  /* 0x000000ff0b00720b */ /* 0x000fe20003f2e000 */
[----:B------:R-:W-:Y:S01]  /*0c50*/  FFMA R14, R5, R10, 0.69314718246459960938 ;  /* 0x3f317218050e7423 */ /* 0x000fe2000000000a */
[----:B------:R-:W-:Y:S02]  /*0c60*/  IADD3 R10, PT, PT, R6, 0x7f000000, RZ ;  /* 0x7f000000060a7810 */ /* 0x000fe40007ffe0ff */
[----:B-1----:R-:W-:Y:S01]  /*0c70*/  LEA R15, R15, -R6, 0x17 ;  /* 0x800000060f0f7211 */ /* 0x002fe200078eb8ff */
[----:B------:R-:W-:Y:S01]  /*0c80*/  FFMA R5, R5, R14, 1 ;  /* 0x3f80000005057423 */ /* 0x000fe2000000000e */
[----:B------:R-:W-:Y:S02]  /*0c90*/  FSEL R3, RZ, +INF , !P1 ;  /* 0x7f800000ff037808 */ /* 0x000fe40004800000 */
[----:B------:R-:W-:Y:S01]  /*0ca0*/  FSETP.NEU.AND P1, PT, |R18|, 1, PT ;  /* 0x3f8000001200780b */ /* 0x000fe20003f2d200 */
[----:B------:R-:W-:-:S04]  /*0cb0*/  FMUL R10, R10, R5 ;  /* 0x000000050a0a7220 */ /* 0x000fc80000400000 */
[----:B------:R-:W-:-:S05]  /*0cc0*/  @!P0 FMUL R3, R15, R10 ;  /* 0x0000000a0f038220 */ /* 0x000fca0000400000 */
[----:B------:R-:W-:-:S07]  /*0cd0*/  FSEL R10, R3, -R3, P1 ;  /* 0x80000003030a7208 */ /* 0x000fce0000800000 */
.L_x_9:
[----:B------:R-:W-:Y:S01]  /*0ce0*/  FADD R10, -R10, 1 ;  /* 0x3f8000000a0a7421 */ /* 0x000fe20000000100 */
[----:B------:R-:W-:Y:S01]  /*0cf0*/  FMUL R3, R4, -0.26794922351837158203 ;  /* 0xbe8930a404037820 */ /* 0x000fe20000400000 */
[----:B------:R-:W-:Y:S02]  /*0d00*/  BSSY.RECONVERGENT B0, `(.L_x_10) ;  /* 0x000000d000007945 */ /* 0x000fe40003800200 */
[----:B------:R-:W1:Y:S08]  /*0d10*/  MUFU.RCP R5, R10 ;  /* 0x0000000a00057308 */ /* 0x000e700000001000 */
[----:B------:R-:W2:Y:S01]  /*0d20*/  FCHK P0, R3, R10 ;  /* 0x0000000a03007302 */ /* 0x000ea20000000000 */
[----:B-1----:R-:W-:-:S04]  /*0d30*/  FFMA R6, -R10, R5, 1 ;  /* 0x3f8000000a067423 */ /* 0x002fc80000000105 */
[----:B------:R-:W-:-:S04]  /*0d40*/  FFMA R6, R5, R6, R5 ;  /* 0x0000000605067223 */ /* 0x000fc80000000005 */
[----:B------:R-:W-:-:S04]  /*0d50*/  FFMA R5, R3, R6, RZ ;  /* 0x0000000603057223 */ /* 0x000fc800000000ff */
[----:B------:R-:W-:-:S04]  /*0d60*/  FFMA R4, -R10, R5, R3 ;  /* 0x000000050a047223 */ /* 0x000fc80000000103 */
[----:B------:R-:W-:Y:S01]  /*0d70*/  FFMA R5, R6, R4, R5 ;  /* 0x0000000406057223 */ /* 0x000fe20000000005 */
[----:B--2---:R-:W-:Y:S06]  /*0d80*/  @!P0 BRA `(.L_x_11) ;  /* 0x0000000000108947 */ /* 0x004fec0003800000 */
[----:B------:R-:W-:Y:S02]  /*0d90*/  MOV R4, R10 ;  /* 0x0000000a00047202 */ /* 0x000fe40000000f00 */
[----:B------:R-:W-:-:S07]  /*0da0*/  MOV R18, 0xdc0 ;  /* 0x00000dc000127802 */ /* 0x000fce0000000f00 */
[----:B0-----:R-:W-:Y:S05]  /*0db0*/  CALL.REL.NOINC `($__internal_0_$__cuda_sm3x_div_rn_noftz_f32_slowpath) ;  /* 0x00000010001c7944 */ /* 0x001fea0003c00000 */
[----:B------:R-:W-:-:S07]  /*0dc0*/  MOV R5, R3 ;  /* 0x0000000300057202 */ /* 0x000fce0000000f00 */
.L_x_11:
[----:B------:R-:W-:Y:S05]  /*0dd0*/  BSYNC.RECONVERGENT B0 ;  /* 0x0000000000007941 */ /* 0x000fea0003800200 */
.L_x_10:
[----:B------:R-:W1:Y:S01]  /*0de0*/  LDC R3, c[0x0][0x394] ;  /* 0x0000e500ff037b82 */ /* 0x000e620000000800 */
[----:B------:R2:W-:Y:S01]  /*0df0*/  STG.E desc[UR8][R12.64], R5 ;  /* 0x000000050c007986 */ /* 0x0005e2000c101908 */
[----:B-1----:R-:W-:-:S13]  /*0e00*/  ISETP.GE.AND P0, PT, R3, 0x2, PT ;  /* 0x000000020300780c */ /* 0x002fda0003f06270 */
[----:B--2---:R-:W-:Y:S05]  /*0e10*/  @!P0 BRA `(.L_x_12) ;  /* 0x0000000c00f48947 */ /* 0x004fea0003800000 */
[----:B------:R-:W-:Y:S01]  /*0e20*/  IADD3 R6, PT, PT, R16, -R3, RZ ;  /* 0x8000000310067210 */ /* 0x000fe20007ffe0ff */
[----:B------:R-:W-:Y:S01]  /*0e30*/  HFMA2 R5, -RZ, RZ, 0, 5.9604644775390625e-08 ;  /* 0x00000001ff057431 */ /* 0x000fe200000001ff */
[----:B------:R-:W-:Y:S02]  /*0e40*/  LOP3.LUT R4, R0, 0x7, RZ, 0xc0, !PT ;  /* 0x0000000700047812 */ /* 0x000fe400078ec0ff */
[----:B------:R-:W-:-:S13]  /*0e50*/  ISETP.GE.U32.AND P0, PT, R6, 0x7, PT ;  /* 0x000000070600780c */ /* 0x000fda0003f06070 */
[----:B------:R-:W-:Y:S05]  /*0e60*/  @!P0 BRA `(.L_x_13) ;  /* 0x0000000000b48947 */ /* 0x000fea0003800000 */
[----:B------:R-:W-:Y:S02]  /*0e70*/  LOP3.LUT R20, R0, 0xfffffff8, RZ, 0xc0, !PT ;  /* 0xfffffff800147812 */ /* 0x000fe400078ec0ff */
[----:B------:R-:W-:Y:S02]  /*0e80*/  MOV R21, RZ ;  /* 0x000000ff00157202 */ /* 0x000fe40000000f00 */
[----:B------:R-:W-:Y:S02]  /*0e90*/  MOV R5, RZ ;  /* 0x000000ff00057202 */ /* 0x000fe40000000f00 */
[----:B------:R-:W-:-:S07]  /*0ea0*/  IADD3 R20, PT, PT, -R20, RZ, RZ ;  /* 0x000000ff14147210 */ /* 0x000fce0007ffe1ff */
.L_x_14:
[----:B------:R-:W1:Y:S01]  /*0eb0*/  LDC R23, c[0x0][0x390] ;  /* 0x0000e400ff177b82 */ /* 0x000e620000000800 */
[----:B--2---:R-:W-:-:S04]  /*0ec0*/  IMAD.WIDE R14, R21, 0x4, R12 ;  /* 0x00000004150e7825 */ /* 0x004fc800078e020c */
[C---:B-1----:R-:W-:Y:S02]  /*0ed0*/  IMAD.WIDE R16, R23.reuse, 0x4, R14 ;  /* 0x0000000417107825 */ /* 0x042fe400078e020e */
[----:B------:R-:W2:Y:S04]  /*0ee0*/  LDG.E R14, desc[UR8][R14.64] ;  /* 0x000000080e0e7981 */ /* 0x000ea8000c1e1900 */
[----:B------:R-:W2:Y:S01]  /*0ef0*/  LDG.E R11, desc[UR8][R16.64] ;  /* 0x00000008100b7981 */ /* 0x000ea2000c1e1900 */
[----:B------:R-:W-:-:S04]  /*0f00*/  IMAD.WIDE R18, R23, 0x4, R16 ;  /* 0x0000000417127825 */ /* 0x000fc800078e0210 */
[----:B--2---:R-:W-:-:S05]  /*0f10*/  FFMA R25, R14, -0.26794922351837158203, R11 ;  /* 0xbe8930a40e197823 */ /* 0x004fca000000000b */
[----:B------:R1:W-:Y:S04]  /*0f20*/  STG.E desc[UR8][R16.64], R25 ;  /* 0x0000001910007986 */ /* 0x0003e8000c101908 */
[----:B------:R-:W2:Y:S02]  /*0f30*/  LDG.E R10, desc[UR8][R18.64] ;  /* 0x00000008120a7981 */ /* 0x000ea4000c1e1900 */
[----:B--2---:R-:W-:Y:S01]  /*0f40*/  FFMA R27, R25, -0.26794922351837158203, R10 ;  /* 0xbe8930a4191b7823 */ /* 0x004fe2000000000a */
[----:B------:R-:W-:-:S04]  /*0f50*/  IMAD.WIDE R10, R23, 0x4, R18 ;  /* 0x00000004170a7825 */ /* 0x000fc800078e0212 */
[----:B------:R2:W-:Y:S04]  /*0f60*/  STG.E desc[UR8][R18.64], R27 ;  /* 0x0000001b12007986 */ /* 0x0005e8000c101908 */
[----:B------:R-:W3:Y:S01]  /*0f70*/  LDG.E R22, desc[UR8][R10.64] ;  /* 0x000000080a167981 */ /* 0x000ee2000c1e1900 */
[----:B------:R-:W-:-:S04]  /*0f80*/  IMAD.WIDE R14, R23, 0x4, R10 ;  /* 0x00000004170e7825 */ /* 0x000fc800078e020a */
[----:B---3--:R-:W-:-:S05]  /*0f90*/  FFMA R29, R27, -0.26794922351837158203, R22 ;  /* 0xbe8930a41b1d7823 */ /* 0x008fca0000000016 */
[----:B------:R3:W-:Y:S04]  /*0fa0*/  STG.E desc[UR8][R10.64], R29 ;  /* 0x0000001d0a007986 */ /* 0x0007e8000c101908 */
[----:B------:R-:W4:Y:S01]  /*0fb0*/  LDG.E R22, desc[UR8][R14.64] ;  /* 0x000000080e167981 */ /* 0x000f22000c1e1900 */
[----:B-1----:R-:W-:-:S04]  /*0fc0*/  IMAD.WIDE R16, R23, 0x4, R14 ;  /* 0x0000000417107825 */ /* 0x002fc800078e020e */
[----:B----4-:R-:W-:-:S05]  /*0fd0*/  FFMA R22, R29, -0.26794922351837158203, R22 ;  /* 0xbe8930a41d167823 */ /* 0x010fca0000000016 */
[----:B------:R1:W-:Y:S04]  /*0fe0*/  STG.E desc[UR8][R14.64], R22 ;  /* 0x000000160e007986 */ /* 0x0003e8000c101908 */
[----:B------:R-:W4:Y:S01]  /*0ff0*/  LDG.E R25, desc[UR8][R16.64] ;  /* 0x0000000810197981 */ /* 0x000f22000c1e1900 */
[----:B--2---:R-:W-:-:S04]  /*1000*/  IMAD.WIDE R18, R23, 0x4, R16 ;  /* 0x0000000417127825 */ /* 0x004fc800078e0210 */
[----:B----4-:R-:W-:-:S05]  /*1010*/  FFMA R25, R22, -0.26794922351837158203, R25 ;  /* 0xbe8930a416197823 */ /* 0x010fca0000000019 */
[----:B------:R2:W-:Y:S04]  /*1020*/  STG.E desc[UR8][R16.64], R25 ;  /* 0x0000001910007986 */ /* 0x0005e8000c101908 */
[----:B------:R-:W4:Y:S01]  /*1030*/  LDG.E R24, desc[UR8][R18.64] ;  /* 0x0000000812187981 */ /* 0x000f22000c1e1900 */
[----:B---3--:R-:W-:-:S04]  /*1040*/  IMAD.WIDE R10, R23, 0x4, R18 ;  /* 0x00000004170a7825 */ /* 0x008fc800078e0212 */
[----:B----4-:R-:W-:-:S05]  /*1050*/  FFMA R27, R25, -0.26794922351837158203, R24 ;  /* 0xbe8930a4191b7823 */ /* 0x010fca0000000018 */
[----:B------:R2:W-:Y:S04]  /*1060*/  STG.E desc[UR8][R18.64], R27 ;  /* 0x0000001b12007986 */ /* 0x0005e8000c101908 */
[----:B------:R-:W3:Y:S01]  /*1070*/  LDG.E R24, desc[UR8][R10.64] ;  /* 0x000000080a187981 */ /* 0x000ee2000c1e1900 */
[----:B-1----:R-:W-:-:S04]  /*1080*/  IMAD.WIDE R14, R23, 0x4, R10 ;  /* 0x00000004170e7825 */ /* 0x002fc800078e020a */
[----:B---3--:R-:W-:-:S05]  /*1090*/  FFMA R29, R27, -0.26794922351837158203, R24 ;  /* 0xbe8930a41b1d7823 */ /* 0x008fca0000000018 */
[----:B------:R2:W-:Y:S04]  /*10a0*/  STG.E desc[UR8][R10.64], R29 ;  /* 0x0000001d0a007986 */ /* 0x0005e8000c101908 */
[----:B------:R-:W3:Y:S01]  /*10b0*/  LDG.E R22, desc[UR8][R14.64] ;  /* 0x000000080e167981 */ /* 0x000ee2000c1e1900 */
[----:B------:R-:W-:Y:S01]  /*10c0*/  IADD3 R20, PT, PT, R20, 0x8, RZ ;  /* 0x0000000814147810 */ /* 0x000fe20007ffe0ff */
[----:B------:R-:W-:Y:S01]  /*10d0*/  IMAD R21, R23, 0x8, R21 ;  /* 0x0000000817157824 */ /* 0x000fe200078e0215 */
[----:B------:R-:W-:Y:S02]  /*10e0*/  IADD3 R5, PT, PT, R5, 0x8, RZ ;  /* 0x0000000805057810 */ /* 0x000fe40007ffe0ff */
[----:B------:R-:W-:Y:S01]  /*10f0*/  ISETP.NE.AND P0, PT, R20, RZ, PT ;  /* 0x000000ff1400720c */ /* 0x000fe20003f05270 */
[----:B---3--:R-:W-:-:S05]  /*1100*/  FFMA R22, R29, -0.26794922351837158203, R22 ;  /* 0xbe8930a41d167823 */ /* 0x008fca0000000016 */
[----:B------:R2:W-:Y:S07]  /*1110*/  STG.E desc[UR8][R14.64], R22 ;  /* 0x000000160e007986 */ /* 0x0005ee000c101908 */
[----:B------:R-:W-:Y:S05]  /*1120*/  @P0 BRA `(.L_x_14) ;  /* 0xfffffffc00600947 */ /* 0x000fea000383ffff */
[----:B------:R-:W-:-:S07]  /*1130*/  IADD3 R5, PT, PT, R5, 0x1, RZ ;  /* 0x0000000105057810 */ /* 0x000fce0007ffe0ff */
.L_x_13:
[----:B------:R-:W-:-:S13]  /*1140*/  ISETP.NE.AND P0, PT, R4, RZ, PT ;  /* 0x000000ff0400720c */ /* 0x000fda0003f05270 */
[----:B------:R-:W-:Y:S05]  /*1150*/  @!P0 BRA `(.L_x_15) ;  /* 0x0000000000d48947 */ /* 0x000fea0003800000 */
[----:B------:R-:W-:Y:S02]  /*1160*/  ISETP.GE.U32.AND P1, PT, R4, 0x4, PT ;  /* 0x000000040400780c */ /* 0x000fe40003f26070 */
[----:B--2---:R-:W-:-:S04]  /*1170*/  LOP3.LUT R22, R0, 0x3, RZ, 0xc0, !PT ;  /* 0x0000000300167812 */ /* 0x004fc800078ec0ff */
[----:B------:R-:W-:-:S07]  /*1180*/  ISETP.NE.AND P2, PT, R22, RZ, PT ;  /* 0x000000ff1600720c */ /* 0x000fce0003f45270 */
[----:B------:R-:W-:Y:S06]  /*1190*/  @!P1 BRA `(.L_x_16) ;  /* 0x0000000000589947 */ /* 0x000fec0003800000 */
[----:B------:R-:W1:Y:S01]  /*11a0*/  LDC R19, c[0x0][0x390] ;  /* 0x0000e400ff137b82 */ /* 0x000e620000000800 */
[----:B------:R-:W-:-:S05]  /*11b0*/  IADD3 R10, PT, PT, R5, -0x1, RZ ;  /* 0xffffffff050a7810 */ /* 0x000fca0007ffe0ff */
[----:B-1----:R-:W-:-:S04]  /*11c0*/  IMAD R21, R10, R19, RZ ;  /* 0x000000130a157224 */ /* 0x002fc800078e02ff */
[----:B------:R-:W-:-:S04]  /*11d0*/  IMAD.WIDE R20, R21, 0x4, R12 ;  /* 0x0000000415147825 */ /* 0x000fc800078e020c */
[C---:B------:R-:W-:Y:S02]  /*11e0*/  IMAD.WIDE R10, R19.reuse, 0x4, R20 ;  /* 0x00000004130a7825 */ /* 0x040fe400078e0214 */
[----:B------:R-:W2:Y:S04]  /*11f0*/  LDG.E R20, desc[UR8][R20.64] ;  /* 0x0000000814147981 */ /* 0x000ea8000c1e1900 */
[----:B------:R-:W2:Y:S02]  /*1200*/  LDG.E R15, desc[UR8][R10.64] ;  /* 0x000000080a0f7981 */ /* 0x000ea4000c1e1900 */
[----:B--2---:R-:W-:Y:S01]  /*1210*/  FFMA R23, R20, -0.26794922351837158203, R15 ;  /* 0xbe8930a414177823 */ /* 0x004fe2000000000f */
[----:B------:R-:W-:-:S04]  /*1220*/  IMAD.WIDE R14, R19, 0x4, R10 ;  /* 0x00000004130e7825 */ /* 0x000fc800078e020a */
[----:B------:R1:W-:Y:S04]  /*1230*/  STG.E desc[UR8][R10.64], R23 ;  /* 0x000000170a007986 */ /* 0x0003e8000c101908 */
        /* <DEDUP_REMOVED lines=8> */
[----:B------:R-:W2:Y:S01]  /*12c0*/  LDG.E R20, desc[UR8][R18.64] ;  /* 0x0000000812147981 */ /* 0x000ea2000c1e1900 */
[----:B------:R-:W-:Y:S01]  /*12d0*/  IADD3 R5, PT, PT, R5, 0x4, RZ ;  /* 0x0000000405057810 */ /* 0x000fe20007ffe0ff */
[----:B--2---:R-:W-:-:S05]  /*12e0*/  FFMA R21, R27, -0.26794922351837158203, R20 ;  /* 0xbe8930a41b157823 */ /* 0x004fca0000000014 */
[----:B------:R1:W-:Y:S02]  /*12f0*/  STG.E desc[UR8][R18.64], R21 ;  /* 0x0000001512007986 */ /* 0x0003e4000c101908 */
.L_x_16:
[----:B------:R-:W-:Y:S05]  /*1300*/  @!P2 BRA `(.L_x_15) ;  /* 0x000000000068a947 */ /* 0x000fea0003800000 */
[----:B------:R-:W-:-:S13]  /*1310*/  ISETP.NE.AND P1, PT, R22, 0x1, PT ;  /* 0x000000011600780c */ /* 0x000fda0003f25270 */
[----:B-1----:R-:W1:Y:S01]  /*1320*/  @P1 LDC R19, c[0x0][0x390] ;  /* 0x0000e400ff131b82 */ /* 0x002e620000000800 */
[----:B------:R-:W-:-:S05]  /*1330*/  @P1 IADD3 R10, PT, PT, R5, -0x1, RZ ;  /* 0xffffffff050a1810 */ /* 0x000fca0007ffe0ff */
[----:B-1----:R-:W-:-:S04]  /*1340*/  @P1 IMAD R17, R10, R19, RZ ;  /* 0x000000130a111224 */ /* 0x002fc800078e02ff */
[----:B------:R-:W-:-:S04]  /*1350*/  @P1 IMAD.WIDE R16, R17, 0x4, R12 ;  /* 0x0000000411101825 */ /* 0x000fc800078e020c */
[----:B------:R-:W-:Y:S02]  /*1360*/  @P1 IMAD.WIDE R10, R19, 0x4, R16 ;  /* 0x00000004130a1825 */ /* 0x000fe400078e0210 */
[----:B------:R-:W2:Y:S04]  /*1370*/  @P1 LDG.E R16, desc[UR8][R16.64] ;  /* 0x0000000810101981 */ /* 0x000ea8000c1e1900 */
[----:B------:R-:W2:Y:S01]  /*1380*/  @P1 LDG.E R15, desc[UR8][R10.64] ;  /* 0x000000080a0f1981 */ /* 0x000ea2000c1e1900 */
[----:B------:R-:W-:-:S04]  /*1390*/  LOP3.LUT R18, R0, 0x1, RZ, 0xc0, !PT ;  /* 0x0000000100127812 */ /* 0x000fc800078ec0ff */
[----:B------:R-:W-:-:S13]  /*13a0*/  ISETP.NE.U32.AND P2, PT, R18, 0x1, PT ;  /* 0x000000011200780c */ /* 0x000fda0003f45070 */
[----:B------:R-:W1:Y:S01]  /*13b0*/  @!P2 LDC R22, c[0x0][0x390] ;  /* 0x0000e400ff16ab82 */ /* 0x000e620000000800 */
[----:B--2---:R-:W-:Y:S01]  /*13c0*/  @P1 FFMA R21, R16, -0.26794922351837158203, R15 ;  /* 0xbe8930a410151823 */ /* 0x004fe2000000000f */
[----:B------:R-:W-:-:S04]  /*13d0*/  @P1 IMAD.WIDE R14, R19, 0x4, R10 ;  /* 0x00000004130e1825 */ /* 0x000fc800078e020a */
[----:B------:R2:W-:Y:S04]  /*13e0*/  @P1 STG.E desc[UR8][R10.64], R21 ;  /* 0x000000150a001986 */ /* 0x0005e8000c101908 */
[----:B------:R-:W3:Y:S01]  /*13f0*/  @P1 LDG.E R20, desc[UR8][R14.64] ;  /* 0x000000080e141981 */ /* 0x000ee2000c1e1900 */
[----:B------:R-:W-:-:S04]  /*1400*/  @P1 IADD3 R5, PT, PT, R5, 0x2, RZ ;  /* 0x0000000205051810 */ /* 0x000fc80007ffe0ff */
[----:B------:R-:W-:-:S05]  /*1410*/  @!P2 IADD3 R5, PT, PT, R5, -0x1, RZ ;  /* 0xffffffff0505a810 */ /* 0x000fca0007ffe0ff */
[----:B-1----:R-:W-:-:S04]  /*1420*/  @!P2 IMAD R5, R5, R22, RZ ;  /* 0x000000160505a224 */ /* 0x002fc800078e02ff */
[----:B------:R-:W-:-:S04]  /*1430*/  @!P2 IMAD.WIDE R18, R5, 0x4, R12 ;  /* 0x000000040512a825 */ /* 0x000fc800078e020c */
[----:B------:R-:W-:-:S04]  /*1440*/  @!P2 IMAD.WIDE R16, R22, 0x4, R18 ;  /* 0x000000041610a825 */ /* 0x000fc800078e0212 */
[----:B---3--:R-:W-:-:S05]  /*1450*/  @P1 FFMA R5, R21, -0.26794922351837158203, R20 ;  /* 0xbe8930a415051823 */ /* 0x008fca0000000014 */
[----:B------:R3:W-:Y:S04]  /*1460*/  @P1 STG.E desc[UR8][R14.64], R5 ;  /* 0x000000050e001986 */ /* 0x0007e8000c101908 */
[----:B------:R-:W4:Y:S04]  /*1470*/  @!P2 LDG.E R18, desc[UR8][R18.64] ;  /* 0x000000081212a981 */ /* 0x000f28000c1e1900 */
[----:B--2---:R-:W4:Y:S02]  /*1480*/  @!P2 LDG.E R11, desc[UR8][R16.64] ;  /* 0x00000008100ba981 */ /* 0x004f24000c1e1900 */
[----:B----4-:R-:W-:-:S05]  /*1490*/  @!P2 FFMA R11, R18, -0.26794922351837158203, R11 ;  /* 0xbe8930a4120ba823 */ /* 0x010fca000000000b */
[----:B------:R3:W-:Y:S02]  /*14a0*/  @!P2 STG.E desc[UR8][R16.64], R11 ;  /* 0x0000000b1000a986 */ /* 0x0007e4000c101908 */
.L_x_15:
[----:B---3--:R-:W3:Y:S01]  /*14b0*/  LDG.E R5, desc[UR8][R8.64] ;  /* 0x0000000808057981 */ /* 0x008ee2000c1e1900 */
[----:B------:R-:W-:Y:S01]  /*14c0*/  ISETP.GE.U32.AND P1, PT, R6, 0x7, PT ;  /* 0x000000070600780c */ /* 0x000fe20003f26070 */
[----:B---3--:R-:W-:-:S05]  /*14d0*/  FMUL R5, R5, 0.21132488548755645752 ;  /* 0x3e58658d05057820 */ /* 0x008fca0000400000 */
[----:B------:R3:W-:Y:S07]  /*14e0*/  STG.E desc[UR8][R8.64], R5 ;  /* 0x0000000508007986 */ /* 0x0007ee000c101908 */
[----:B------:R-:W-:Y:S05]  /*14f0*/  @!P1 BRA `(.L_x_17) ;  /* 0x00000004002c9947 */ /* 0x000fea0003800000 */
[----:B---3--:R-:W3:Y:S01]  /*1500*/  LDC R5, c[0x0][0x390] ;  /* 0x0000e400ff057b82 */ /* 0x008ee20000000800 */
[C---:B------:R-:W-:Y:S02]  /*1510*/  IADD3 R8, PT, PT, R3.reuse, -0x3, RZ ;  /* 0xfffffffd03087810 */ /* 0x040fe40007ffe0ff */
[C---:B-12---:R-:W-:Y:S02]  /*1520*/  IADD3 R10, PT, PT, R3.reuse, -0x4, RZ ;  /* 0xfffffffc030a7810 */ /* 0x046fe40007ffe0ff */
[C---:B------:R-:W-:Y:S02]  /*1530*/  IADD3 R14, PT, PT, R3.reuse, -0x5, RZ ;  /* 0xfffffffb030e7810 */ /* 0x040fe40007ffe0ff */
[C---:B------:R-:W-:Y:S02]  /*1540*/  IADD3 R16, PT, PT, R3.reuse, -0x6, RZ ;  /* 0xfffffffa03107810 */ /* 0x040fe40007ffe0ff */
[C---:B------:R-:W-:Y:S02]  /*1550*/  IADD3 R18, PT, PT, R3.reuse, -0x7, RZ ;  /* 0xfffffff903127810 */ /* 0x040fe40007ffe0ff */
[----:B------:R-:W-:-:S02]  /*1560*/  IADD3 R20, PT, PT, R3, -0x8, RZ ;  /* 0xfffffff803147810 */ /* 0x000fc40007ffe0ff */
[----:B------:R-:W-:Y:S02]  /*1570*/  IADD3 R24, PT, PT, R3, -0x9, RZ ;  /* 0xfffffff703187810 */ /* 0x000fe40007ffe0ff */
[----:B------:R-:W-:-:S04]  /*1580*/  LOP3.LUT R22, R0, 0xfffffff8, RZ, 0xc0, !PT ;  /* 0xfffffff800167812 */ /* 0x000fc800078ec0ff */
[----:B------:R-:W-:Y:S01]  /*1590*/  IADD3 R22, PT, PT, -R22, RZ, RZ ;  /* 0x000000ff16167210 */ /* 0x000fe20007ffe1ff */
[-C--:B---3--:R-:W-:Y:S02]  /*15a0*/  IMAD R3, R6, R5.reuse, RZ ;  /* 0x0000000506037224 */ /* 0x088fe400078e02ff */
[-C--:B------:R-:W-:Y:S02]  /*15b0*/  IMAD R6, R8, R5.reuse, RZ ;  /* 0x0000000508067224 */ /* 0x080fe400078e02ff */
[-C--:B------:R-:W-:Y:S02]  /*15c0*/  IMAD R8, R10, R5.reuse, RZ ;  /* 0x000000050a087224 */ /* 0x080fe400078e02ff */
[-C--:B------:R-:W-:Y:S02]  /*15d0*/  IMAD R9, R14, R5.reuse, RZ ;  /* 0x000000050e097224 */ /* 0x080fe400078e02ff */
[-C--:B------:R-:W-:Y:S02]  /*15e0*/  IMAD R10, R16, R5.reuse, RZ ;  /* 0x00000005100a7224 */ /* 0x080fe400078e02ff */
[----:B------:R-:W-:-:S02]  /*15f0*/  IMAD R11, R18, R5, RZ ;  /* 0x00000005120b7224 */ /* 0x000fc400078e02ff */
[-C--:B------:R-:W-:Y:S02]  /*1600*/  IMAD R23, R20, R5.reuse, RZ ;  /* 0x0000000514177224 */ /* 0x080fe400078e02ff */
[----:B------:R-:W-:-:S07]  /*1610*/  IMAD R25, R24, R5, RZ ;  /* 0x0000000518197224 */ /* 0x000fce00078e02ff */
.L_x_18:
[----:B------:R-:W-:-:S04]  /*1620*/  IMAD.WIDE R18, R7, 0x4, R12 ;  /* 0x0000000407127825 */ /* 0x000fc800078e020c */
[----:B------:R-:W-:Y:S02]  /*1630*/  IMAD.WIDE R14, R3, 0x4, R12 ;  /* 0x00000004030e7825 */ /* 0x000fe400078e020c */
[----:B------:R-:W2:Y:S04]  /*1640*/  LDG.E R18, desc[UR8][R18.64] ;  /* 0x0000000812127981 */ /* 0x000ea8000c1e1900 */
[----:B------:R-:W2:Y:S02]  /*1650*/  LDG.E R17, desc[UR8][R14.64] ;  /* 0x000000080e117981 */ /* 0x000ea4000c1e1900 */
[----:B--2---:R-:W-:-:S04]  /*1660*/  FADD R17, R18, -R17 ;  /* 0x8000001112117221 */ /* 0x004fc80000000000 */
[----:B------:R-:W-:Y:S01]  /*1670*/  FMUL R27, R17, -0.26794922351837158203 ;  /* 0xbe8930a4111b7820 */ /* 0x000fe20000400000 */
[----:B------:R-:W-:-:S04]  /*1680*/  IMAD.WIDE R16, R6, 0x4, R12 ;  /* 0x0000000406107825 */ /* 0x000fc800078e020c */
[----:B------:R1:W-:Y:S04]  /*1690*/  STG.E desc[UR8][R14.64], R27 ;  /* 0x0000001b0e007986 */ /* 0x0003e8000c101908 */
[----:B------:R-:W2:Y:S02]  /*16a0*/  LDG.E R20, desc[UR8][R16.64] ;  /* 0x0000000810147981 */ /* 0x000ea4000c1e1900 */
[----:B--2---:R-:W-:-:S04]  /*16b0*/  FADD R20, R27, -R20 ;  /* 0x800000141b147221 */ /* 0x004fc80000000000 */
[----:B------:R-:W-:Y:S01]  /*16c0*/  FMUL R29, R20, -0.26794922351837158203 ;  /* 0xbe8930a4141d7820 */ /* 0x000fe20000400000 */
[----:B------:R-:W-:-:S04]  /*16d0*/  IMAD.WIDE R20, R8, 0x4, R12 ;  /* 0x0000000408147825 */ /* 0x000fc800078e020c */
[----:B------:R2:W-:Y:S04]  /*16e0*/  STG.E desc[UR8][R16.64], R29 ;  /* 0x0000001d10007986 */ /* 0x0005e8000c101908 */
[----:B------:R-:W3:Y:S02]  /*16f0*/  LDG.E R18, desc[UR8][R20.64] ;  /* 0x0000000814127981 */ /* 0x000ee4000c1e1900 */
[----:B---3--:R-:W-:-:S04]  /*1700*/  FADD R18, R29, -R18 ;  /* 0x800000121d127221 */ /* 0x008fc80000000000 */
[----:B------:R-:W-:Y:S01]  /*1710*/  FMUL R24, R18, -0.26794922351837158203 ;  /* 0xbe8930a412187820 */ /* 0x000fe20000400000 */
[----:B------:R-:W-:-:S04]  /*1720*/  IMAD.WIDE R18, R9, 0x4, R12 ;  /* 0x0000000409127825 */ /* 0x000fc800078e020c */
[----:B------:R3:W-:Y:S04]  /*1730*/  STG.E desc[UR8][R20.64], R24 ;  /* 0x0000001814007986 */ /* 0x0007e8000c101908 */
[----:B-1----:R-:W4:Y:S02]  /*1740*/  LDG.E R15, desc[UR8][R18.64] ;  /* 0x00000008120f7981 */ /* 0x002f24000c1e1900 */
[----:B----4-:R-:W-:-:S04]  /*1750*/  FADD R15, R24, -R15 ;  /* 0x8000000f180f7221 */ /* 0x010fc80000000000 */
[----:B------:R-:W-:Y:S01]  /*1760*/  FMUL R27, R15, -0.26794922351837158203 ;  /* 0xbe8930a40f1b7820 */ /* 0x000fe20000400000 */
[----:B------:R-:W-:-:S04]  /*1770*/  IMAD.WIDE R14, R10, 0x4, R12 ;  /* 0x000000040a0e7825 */ /* 0x000fc800078e020c */
[----:B------:R1:W-:Y:S04]  /*1780*/  STG.E desc[UR8][R18.64], R27 ;  /* 0x0000001b12007986 */ /* 0x0003e8000c101908 */
[----:B--2---:R-:W2:Y:S02]  /*1790*/  LDG.E R16, desc[UR8][R14.64] ;  /* 0x000000080e107981 */ /* 0x004ea4000c1e1900 */
[----:B--2---:R-:W-:-:S04]  /*17a0*/  FADD R16, R27, -R16 ;  /* 0x800000101b107221 */ /* 0x004fc80000000000 */
[----:B------:R-:W-:Y:S01]  /*17b0*/  FMUL R29, R16, -0.26794922351837158203 ;  /* 0xbe8930a4101d7820 */ /* 0x000fe20000400000 */
[----:B------:R-:W-:-:S04]  /*17c0*/  IMAD.WIDE R16, R11, 0x4, R12 ;  /* 0x000000040b107825 */ /* 0x000fc800078e020c */
[----:B------:R2:W-:Y:S04]  /*17d0*/  STG.E desc[UR8][R14.64], R29 ;  /* 0x0000001d0e007986 */ /* 0x0005e8000c101908 */
[----:B---3--:R-:W3:Y:S02]  /*17e0*/  LDG.E R20, desc[UR8][R16.64] ;  /* 0x0000000810147981 */ /* 0x008ee4000c1e1900 */
        /* <DEDUP_REMOVED lines=9> */
[----:B--2---:R-:W2:Y:S01]  /*1880*/  LDG.E R14, desc[UR8][R18.64] ;  /* 0x00000008120e7981 */ /* 0x004ea2000c1e1900 */
[----:B------:R-:W-:Y:S02]  /*1890*/  IADD3 R22, PT, PT, R22, 0x8, RZ ;  /* 0x0000000816167810 */ /* 0x000fe40007ffe0ff */
[----:B0-----:R-:W-:Y:S02]  /*18a0*/  IADD3 R2, PT, PT, R2, -0x8, RZ ;  /* 0xfffffff802027810 */ /* 0x001fe40007ffe0ff */
[----:B------:R-:W-:Y:S01]  /*18b0*/  ISETP.NE.AND P1, PT, R22, RZ, PT ;  /* 0x000000ff1600720c */ /* 0x000fe20003f25270 */
[----:B--2---:R-:W-:-:S04]  /*18c0*/  FADD R14, R27, -R14 ;  /* 0x8000000e1b0e7221 */ /* 0x004fc80000000000 */
[----:B------:R-:W-:Y:S01]  /*18d0*/  FMUL R15, R14, -0.26794922351837158203 ;  /* 0xbe8930a40e0f7820 */ /* 0x000fe20000400000 */
[----:B------:R-:W-:-:S04]  /*18e0*/  IADD3 R14, PT, PT, -R5, RZ, RZ ;  /* 0x000000ff050e7210 */ /* 0x000fc80007ffe1ff */
[----:B------:R3:W-:Y:S01]  /*18f0*/  STG.E desc[UR8][R18.64], R15 ;  /* 0x0000000f12007986 */ /* 0x0007e2000c101908 */
[C---:B------:R-:W-:Y:S01]  /*1900*/  IMAD R6, R14.reuse, 0x8, R6 ;  /* 0x000000080e067824 */ /* 0x040fe200078e0206 */
[C---:B------:R-:W-:Y:S02]  /*1910*/  LEA R8, R14.reuse, R8, 0x3 ;  /* 0x000000080e087211 */ /* 0x040fe400078e18ff */
[C---:B------:R-:W-:Y:S02]  /*1920*/  LEA R9, R14.reuse, R9, 0x3 ;  /* 0x000000090e097211 */ /* 0x040fe400078e18ff */
[C---:B------:R-:W-:Y:S02]  /*1930*/  LEA R10, R14.reuse, R10, 0x3 ;  /* 0x0000000a0e0a7211 */ /* 0x040fe400078e18ff */
[C---:B------:R-:W-:Y:S02]  /*1940*/  LEA R11, R14.reuse, R11, 0x3 ;  /* 0x0000000b0e0b7211 */ /* 0x040fe400078e18ff */
[----:B------:R-:W-:-:S02]  /*1950*/  LEA R23, R14, R23, 0x3 ;  /* 0x000000170e177211 */ /* 0x000fc400078e18ff */
[C---:B------:R-:W-:Y:S02]  /*1960*/  LEA R25, R14.reuse, R25, 0x3 ;  /* 0x000000190e197211 */ /* 0x040fe400078e18ff */
[C---:B------:R-:W-:Y:S02]  /*1970*/  LEA R3, R14.reuse, R3, 0x3 ;  /* 0x000000030e037211 */ /* 0x040fe400078e18ff */
[----:B------:R-:W-:Y:S01]  /*1980*/  LEA R7, R14, R7, 0x3 ;  /* 0x000000070e077211 */ /* 0x000fe200078e18ff */
[----:B---3--:R-:W-:Y:S06]  /*1990*/  @P1 BRA `(.L_x_18) ;  /* 0xfffffffc00201947 */ /* 0x008fec000383ffff */
[----:B------:R-:W-:-:S07]  /*19a0*/  IADD3 R6, PT, PT, R2, -0x2, RZ ;  /* 0xfffffffe02067810 */ /* 0x000fce0007ffe0ff */
.L_x_17:
[----:B------:R-:W-:Y:S05]  /*19b0*/  @!P0 EXIT ;  /* 0x000000000000894d */ /* 0x000fea0003800000 */
[----:B------:R-:W-:Y:S02]  /*19c0*/  ISETP.GE.U32.AND P0, PT, R4, 0x4, PT ;  /* 0x000000040400780c */ /* 0x000fe40003f06070 */
[----:B-12---:R-:W-:-:S04]  /*19d0*/  LOP3.LUT R14, R0, 0x3, RZ, 0xc0, !PT ;  /* 0x00000003000e7812 */ /* 0x006fc800078ec0ff */
[----:B------:R-:W-:-:S07]  /*19e0*/  ISETP.NE.AND P1, PT, R14, RZ, PT ;  /* 0x000000ff0e00720c */ /* 0x000fce0003f25270 */
[----:B------:R-:W-:Y:S06]  /*19f0*/  @!P0 BRA `(.L_x_19) ;  /* 0x0000000000748947 */ /* 0x000fec0003800000 */
[----:B------:R-:W1:Y:S02]  /*1a00*/  LDC R16, c[0x0][0x390] ;  /* 0x0000e400ff107b82 */ /* 0x000e640000000800 */
[----:B-1----:R-:W-:-:S04]  /*1a10*/  IMAD R11, R6, R16, RZ ;  /* 0x00000010060b7224 */ /* 0x002fc800078e02ff */
[C---:B0-----:R-:W-:Y:S01]  /*1a20*/  IMAD.WIDE R2, R11.reuse, 0x4, R12 ;  /* 0x000000040b027825 */ /* 0x041fe200078e020c */
[----:B---3--:R-:W-:-:S04]  /*1a30*/  IADD3 R5, PT, PT, R11, R16, RZ ;  /* 0x000000100b057210 */ /* 0x008fc80007ffe0ff */
[----:B------:R-:W2:Y:S01]  /*1a40*/  LDG.E R7, desc[UR8][R2.64] ;  /* 0x0000000802077981 */ /* 0x000ea2000c1e1900 */
[----:B------:R-:W-:-:S06]  /*1a50*/  IMAD.WIDE R4, R5, 0x4, R12 ;  /* 0x0000000405047825 */ /* 0x000fcc00078e020c */
[----:B------:R-:W2:Y:S01]  /*1a60*/  LDG.E R4, desc[UR8][R4.64] ;  /* 0x0000000804047981 */ /* 0x000ea2000c1e1900 */
[----:B------:R-:W-:-:S05]  /*1a70*/  IADD3 R11, PT, PT, R11, -R16, RZ ;  /* 0x800000100b0b7210 */ /* 0x000fca0007ffe0ff */
[----:B------:R-:W-:-:S04]  /*1a80*/  IMAD.WIDE R8, R11, 0x4, R12 ;  /* 0x000000040b087825 */ /* 0x000fc800078e020c */
[----:B--2---:R-:W-:-:S04]  /*1a90*/  FADD R7, R4, -R7 ;  /* 0x8000000704077221 */ /* 0x004fc80000000000 */
[----:B------:R-:W-:-:S05]  /*1aa0*/  FMUL R7, R7, -0.26794922351837158203 ;  /* 0xbe8930a407077820 */ /* 0x000fca0000400000 */
[----:B------:R0:W-:Y:S04]  /*1ab0*/  STG.E desc[UR8][R2.64], R7 ;  /* 0x0000000702007986 */ /* 0x0001e8000c101908 */
[----:B------:R-:W2:Y:S01]  /*1ac0*/  LDG.E R10, desc[UR8][R8.64] ;  /* 0x00000008080a7981 */ /* 0x000ea2000c1e1900 */
[----:B------:R-:W-:Y:S01]  /*1ad0*/  IADD3 R17, PT, PT, R11, -R16, RZ ;  /* 0x800000100b117210 */ /* 0x000fe20007ffe0ff */
[----:B--2---:R-:W-:-:S04]  /*1ae0*/  FADD R10, R7, -R10 ;  /* 0x8000000a070a7221 */ /* 0x004fc80000000000 */
[----:B------:R-:W-:Y:S01]  /*1af0*/  FMUL R15, R10, -0.26794922351837158203 ;  /* 0xbe8930a40a0f7820 */ /* 0x000fe20000400000 */
[----:B------:R-:W-:-:S04]  /*1b00*/  IMAD.WIDE R10, R17, 0x4, R12 ;  /* 0x00000004110a7825 */ /* 0x000fc800078e020c */
[----:B------:R1:W-:Y:S04]  /*1b10*/  STG.E desc[UR8][R8.64], R15 ;  /* 0x0000000f08007986 */ /* 0x0003e8000c101908 */
[----:B------:R-:W2:Y:S01]  /*1b20*/  LDG.E R4, desc[UR8][R10.64] ;  /* 0x000000080a047981 */ /* 0x000ea2000c1e1900 */
[----:B------:R-:W-:-:S05]  /*1b30*/  IADD3 R17, PT, PT, R17, -R16, RZ ;  /* 0x8000001011117210 */ /* 0x000fca0007ffe0ff */
[----:B0-----:R-:W-:-:S04]  /*1b40*/  IMAD.WIDE R2, R17, 0x4, R12 ;  /* 0x0000000411027825 */ /* 0x001fc800078e020c */
[----:B--2---:R-:W-:-:S04]  /*1b50*/  FADD R4, R15, -R4 ;  /* 0x800000040f047221 */ /* 0x004fc80000000000 */
[----:B------:R-:W-:-:S05]  /*1b60*/  FMUL R5, R4, -0.26794922351837158203 ;  /* 0xbe8930a404057820 */ /* 0x000fca0000400000 */
[----:B------:R1:W-:Y:S04]  /*1b70*/  STG.E desc[UR8][R10.64], R5 ;  /* 0x000000050a007986 */ /* 0x0003e8000c101908 */
[----:B------:R-:W2:Y:S01]  /*1b80*/  LDG.E R4, desc[UR8][R2.64] ;  /* 0x0000000802047981 */ /* 0x000ea2000c1e1900 */
[----:B------:R-:W-:Y:S01]  /*1b90*/  IADD3 R6, PT, PT, R6, -0x4, RZ ;  /* 0xfffffffc06067810 */ /* 0x000fe20007ffe0ff */
[----:B--2---:R-:W-:-:S04]  /*1ba0*/  FADD R4, R5, -R4 ;  /* 0x8000000405047221 */ /* 0x004fc80000000000 */
[----:B------:R-:W-:-:S05]  /*1bb0*/  FMUL R7, R4, -0.26794922351837158203 ;  /* 0xbe8930a404077820 */ /* 0x000fca0000400000 */
[----:B------:R1:W-:Y:S02]  /*1bc0*/  STG.E desc[UR8][R2.64], R7 ;  /* 0x0000000702007986 */ /* 0x0003e4000c101908 */
.L_x_19:
[----:B------:R-:W-:Y:S05]  /*1bd0*/  @!P1 EXIT ;  /* 0x000000000000994d */ /* 0x000fea0003800000 */
[----:B------:R-:W-:Y:S02]  /*1be0*/  ISETP.NE.AND P0, PT, R14, 0x1, PT ;  /* 0x000000010e00780c */ /* 0x000fe40003f05270 */
[----:B------:R-:W-:-:S04]  /*1bf0*/  LOP3.LUT R0, R0, 0x1, RZ, 0xc0, !PT ;  /* 0x0000000100007812 */ /* 0x000fc800078ec0ff */
[----:B------:R-:W-:-:S07]  /*1c00*/  ISETP.NE.U32.AND P1, PT, R0, 0x1, PT ;  /* 0x000000010000780c */ /* 0x000fce0003f25070 */
[----:B------:R-:W-:Y:S06]  /*1c10*/  @!P0 BRA `(.L_x_20) ;  /* 0x0000000000448947 */ /* 0x000fec0003800000 */
[----:B-1-3--:R-:W1:Y:S02]  /*1c20*/  LDC R9, c[0x0][0x390] ;  /* 0x0000e400ff097b82 */ /* 0x00ae640000000800 */
[----:B-1----:R-:W-:-:S04]  /*1c30*/  IMAD R0, R6, R9, RZ ;  /* 0x0000000906007224 */ /* 0x002fc800078e02ff */
[C---:B------:R-:W-:Y:S01]  /*1c40*/  IMAD.WIDE R4, R0.reuse, 0x4, R12 ;  /* 0x0000000400047825 */ /* 0x040fe200078e020c */
[----:B------:R-:W-:-:S04]  /*1c50*/  IADD3 R3, PT, PT, R0, R9, RZ ;  /* 0x0000000900037210 */ /* 0x000fc80007ffe0ff */
[----:B------:R-:W2:Y:S01]  /*1c60*/  LDG.E R7, desc[UR8][R4.64] ;  /* 0x0000000804077981 */ /* 0x000ea2000c1e1900 */
[----:B0-----:R-:W-:-:S06]  /*1c70*/  IMAD.WIDE R2, R3, 0x4, R12 ;  /* 0x0000000403027825 */ /* 0x001fcc00078e020c */
[----:B------:R-:W2:Y:S01]  /*1c80*/  LDG.E R2, desc[UR8][R2.64] ;  /* 0x0000000802027981 */ /* 0x000ea2000c1e1900 */
[----:B------:R-:W-:-:S05]  /*1c90*/  IADD3 R9, PT, PT, R0, -R9, RZ ;  /* 0x8000000900097210 */ /* 0x000fca0007ffe0ff */
[----:B------:R-:W-:-:S04]  /*1ca0*/  IMAD.WIDE R8, R9, 0x4, R12 ;  /* 0x0000000409087825 */ /* 0x000fc800078e020c */
[----:B--2---:R-:W-:-:S04]  /*1cb0*/  FADD R7, R2, -R7 ;  /* 0x8000000702077221 */ /* 0x004fc80000000000 */
[----:B------:R-:W-:-:S05]  /*1cc0*/  FMUL R7, R7, -0.26794922351837158203 ;  /* 0xbe8930a407077820 */ /* 0x000fca0000400000 */
[----:B------:R2:W-:Y:S04]  /*1cd0*/  STG.E desc[UR8][R4.64], R7 ;  /* 0x0000000704007986 */ /* 0x0005e8000c101908 */
[----:B------:R-:W3:Y:S01]  /*1ce0*/  LDG.E R0, desc[UR8][R8.64] ;  /* 0x0000000808007981 */ /* 0x000ee2000c1e1900 */
[----:B------:R-:W-:Y:S02]  /*1cf0*/  VIADD R6, R6, 0xfffffffe ;  /* 0xfffffffe06067836 */ /* 0x000fe40000000000 */
[----:B---3--:R-:W-:-:S04]  /*1d00*/  FADD R0, R7, -R0 ;  /* 0x8000000007007221 */ /* 0x008fc80000000000 */
[----:B------:R-:W-:-:S05]  /*1d10*/  FMUL R11, R0, -0.26794922351837158203 ;  /* 0xbe8930a4000b7820 */ /* 0x000fca0000400000 */
[----:B------:R2:W-:Y:S02]  /*1d20*/  STG.E desc[UR8][R8.64], R11 ;  /* 0x0000000b08007986 */ /* 0x0005e4000c101908 */
.L_x_20:
[----:B------:R-:W-:Y:S05]  /*1d30*/  @P1 EXIT ;  /* 0x000000000000194d */ /* 0x000fea0003800000 */
[----:B-123--:R-:W1:Y:S02]  /*1d40*/  LDC R5, c[0x0][0x390] ;  /* 0x0000e400ff057b82 */ /* 0x00ee640000000800 */
[----:B-1----:R-:W-:-:S05]  /*1d50*/  IMAD R3, R6, R5, RZ ;  /* 0x0000000506037224 */ /* 0x002fca00078e02ff */
[C---:B------:R-:W-:Y:S01]  /*1d60*/  IADD3 R5, PT, PT, R3.reuse, R5, RZ ;  /* 0x0000000503057210 */ /* 0x040fe20007ffe0ff */
[----:B0-----:R-:W-:-:S04]  /*1d70*/  IMAD.WIDE R2, R3, 0x4, R12 ;  /* 0x0000000403027825 */ /* 0x001fc800078e020c */
[----:B------:R-:W-:Y:S02]  /*1d80*/  IMAD.WIDE R12, R5, 0x4, R12 ;  /* 0x00000004050c7825 */ /* 0x000fe400078e020c */
[----:B------:R-:W2:Y:S04]  /*1d90*/  LDG.E R5, desc[UR8][R2.64] ;  /* 0x0000000802057981 */ /* 0x000ea8000c1e1900 */
[----:B------:R-:W2:Y:S02]  /*1da0*/  LDG.E R12, desc[UR8][R12.64] ;  /* 0x000000080c0c7981 */ /* 0x000ea4000c1e1900 */
[----:B--2---:R-:W-:-:S04]  /*1db0*/  FADD R5, R12, -R5 ;  /* 0x800000050c057221 */ /* 0x004fc80000000000 */
[----:B------:R-:W-:-:S05]  /*1dc0*/  FMUL R5, R5, -0.26794922351837158203 ;  /* 0xbe8930a405057820 */ /* 0x000fca0000400000 */
[----:B------:R-:W-:Y:S01]  /*1dd0*/  STG.E desc[UR8][R2.64], R5 ;  /* 0x0000000502007986 */ /* 0x000fe2000c101908 */
[----:B------:R-:W-:Y:S05]  /*1de0*/  EXIT ;  /* 0x000000000000794d */ /* 0x000fea0003800000 */
.L_x_12:
[----:B------:R-:W2:Y:S02]  /*1df0*/  LDG.E R0, desc[UR8][R8.64] ;  /* 0x0000000808007981 */ /* 0x000ea4000c1e1900 */
[----:B--2---:R-:W-:-:S05]  /*1e00*/  FMUL R3, R0, 0.21132488548755645752 ;  /* 0x3e58658d00037820 */ /* 0x004fca0000400000 */
[----:B------:R-:W-:Y:S01]  /*1e10*/  STG.E desc[UR8][R8.64], R3 ;  /* 0x0000000308007986 */ /* 0x000fe2000c101908 */
[----:B------:R-:W-:Y:S05]  /*1e20*/  EXIT ;  /* 0x000000000000794d */ /* 0x000fea0003800000 */
        .weak           $__internal_0_$__cuda_sm3x_div_rn_noftz_f32_slowpath
        .type           $__internal_0_$__cuda_sm3x_div_rn_noftz_f32_slowpath,@function
        .size           $__internal_0_$__cuda_sm3x_div_rn_noftz_f32_slowpath,(.L_x_70 - $__internal_0_$__cuda_sm3x_div_rn_noftz_f32_slowpath)
$__internal_0_$__cuda_sm3x_div_rn_noftz_f32_slowpath:
[----:B------:R-:W-:Y:S01]  /*1e30*/  SHF.R.U32.HI R15, RZ, 0x17, R4 ;  /* 0x00000017ff0f7819 */ /* 0x000fe20000011604 */
[----:B------:R-:W-:Y:S01]  /*1e40*/  BSSY.RECONVERGENT B1, `(.L_x_21) ;  /* 0x0000062000017945 */ /* 0x000fe20003800200 */
[----:B------:R-:W-:Y:S02]  /*1e50*/  SHF.R.U32.HI R17, RZ, 0x17, R3 ;  /* 0x00000017ff117819 */ /* 0x000fe40000011603 */
[----:B------:R-:W-:Y:S02]  /*1e60*/  LOP3.LUT R15, R15, 0xff, RZ, 0xc0, !PT ;  /* 0x000000ff0f0f7812 */ /* 0x000fe400078ec0ff */
[----:B------:R-:W-:Y:S02]  /*1e70*/  LOP3.LUT R22, R17, 0xff, RZ, 0xc0, !PT ;  /* 0x000000ff11167812 */ /* 0x000fe400078ec0ff */
[----:B------:R-:W-:Y:S02]  /*1e80*/  IADD3 R20, PT, PT, R15, -0x1, RZ ;  /* 0xffffffff0f147810 */ /* 0x000fe40007ffe0ff */
[----:B------:R-:W-:-:S02]  /*1e90*/  IADD3 R19, PT, PT, R22, -0x1, RZ ;  /* 0xffffffff16137810 */ /* 0x000fc40007ffe0ff */
[----:B------:R-:W-:-:S04]  /*1ea0*/  ISETP.GT.U32.AND P0, PT, R20, 0xfd, PT ;  /* 0x000000fd1400780c */ /* 0x000fc80003f04070 */
[----:B------:R-:W-:-:S13]  /*1eb0*/  ISETP.GT.U32.OR P0, PT, R19, 0xfd, P0 ;  /* 0x000000fd1300780c */ /* 0x000fda0000704470 */
[----:B------:R-:W-:Y:S01]  /*1ec0*/  @!P0 MOV R17, RZ ;  /* 0x000000ff00118202 */ /* 0x000fe20000000f00 */
[----:B------:R-:W-:Y:S06]  /*1ed0*/  @!P0 BRA `(.L_x_22) ;  /* 0x00000000005c8947 */ /* 0x000fec0003800000 */
[----:B------:R-:W-:Y:S02]  /*1ee0*/  FSETP.GTU.FTZ.AND P0, PT, |R3|, +INF , PT ;  /* 0x7f8000000300780b */ /* 0x000fe40003f1c200 */
[----:B------:R-:W-:-:S04]  /*1ef0*/  FSETP.GTU.FTZ.AND P1, PT, |R4|, +INF , PT ;  /* 0x7f8000000400780b */ /* 0x000fc80003f3c200 */
[----:B------:R-:W-:-:S13]  /*1f00*/  PLOP3.LUT P0, PT, P0, P1, PT, 0xf8, 0x8f ;  /* 0x00000000008f781c */ /* 0x000fda0000703f70 */
[----:B------:R-:W-:Y:S05]  /*1f10*/  @P0 BRA `(.L_x_23) ;  /* 0x00000004004c0947 */ /* 0x000fea0003800000 */
[----:B------:R-:W-:-:S13]  /*1f20*/  LOP3.LUT P0, RZ, R4, 0x7fffffff, R3, 0xc8, !PT ;  /* 0x7fffffff04ff7812 */ /* 0x000fda000780c803 */
[----:B------:R-:W-:Y:S05]  /*1f30*/  @!P0 BRA `(.L_x_24) ;  /* 0x00000004003c8947 */ /* 0x000fea0003800000 */
[C---:B------:R-:W-:Y:S02]  /*1f40*/  FSETP.NEU.FTZ.AND P2, PT, |R3|.reuse, +INF , PT ;  /* 0x7f8000000300780b */ /* 0x040fe40003f5d200 */
[----:B------:R-:W-:Y:S02]  /*1f50*/  FSETP.NEU.FTZ.AND P1, PT, |R4|, +INF , PT ;  /* 0x7f8000000400780b */ /* 0x000fe40003f3d200 */
[----:B------:R-:W-:-:S11]  /*1f60*/  FSETP.NEU.FTZ.AND P0, PT, |R3|, +INF , PT ;  /* 0x7f8000000300780b */ /* 0x000fd60003f1d200 */
[----:B------:R-:W-:Y:S05]  /*1f70*/  @!P1 BRA !P2, `(.L_x_24) ;  /* 0x00000004002c9947 */ /* 0x000fea0005000000 */
[----:B------:R-:W-:-:S04]  /*1f80*/  LOP3.LUT P2, RZ, R3, 0x7fffffff, RZ, 0xc0, !PT ;  /* 0x7fffffff03ff7812 */ /* 0x000fc8000784c0ff */
[----:B------:R-:W-:-:S13]  /*1f90*/  PLOP3.LUT P1, PT, P1, P2, PT, 0x2f, 0xf2 ;  /* 0x0000000000f2781c */ /* 0x000fda0000f24577 */
[----:B------:R-:W-:Y:S05]  /*1fa0*/  @P1 BRA `(.L_x_25) ;  /* 0x0000000400181947 */ /* 0x000fea0003800000 */
[----:B------:R-:W-:-:S04]  /*1fb0*/  LOP3.LUT P1, RZ, R4, 0x7fffffff, RZ, 0xc0, !PT ;  /* 0x7fffffff04ff7812 */ /* 0x000fc8000782c0ff */
[----:B------:R-:W-:-:S13]  /*1fc0*/  PLOP3.LUT P0, PT, P0, P1, PT, 0x2f, 0xf2 ;  /* 0x0000000000f2781c */ /* 0x000fda0000702577 */
[----:B------:R-:W-:Y:S05]  /*1fd0*/  @P0 BRA `(.L_x_26) ;  /* 0x0000000400000947 */ /* 0x000fea0003800000 */
[----:B------:R-:W-:Y:S02]  /*1fe0*/  ISETP.GE.AND P0, PT, R19, RZ, PT ;  /* 0x000000ff1300720c */ /* 0x000fe40003f06270 */
[----:B------:R-:W-:-:S11]  /*1ff0*/  ISETP.GE.AND P1, PT, R20, RZ, PT ;  /* 0x000000ff1400720c */ /* 0x000fd60003f26270 */
[----:B------:R-:W-:Y:S01]  /*2000*/  @P0 MOV R17, RZ ;  /* 0x000000ff00110202 */ /* 0x000fe20000000f00 */
[----:B------:R-:W-:Y:S01]  /*2010*/  @!P0 FFMA R3, R3, 1.84467440737095516160e+19, RZ ;  /* 0x5f80000003038823 */ /* 0x000fe200000000ff */
[----:B------:R-:W-:Y:S01]  /*2020*/  @!P0 MOV R17, 0xffffffc0 ;  /* 0xffffffc000118802 */ /* 0x000fe20000000f00 */
[----:B------:R-:W-:-:S03]  /*2030*/  @!P1 FFMA R4, R4, 1.84467440737095516160e+19, RZ ;  /* 0x5f80000004049823 */ /* 0x000fc600000000ff */
[----:B------:R-:W-:-:S07]  /*2040*/  @!P1 IADD3 R17, PT, PT, R17, 0x40, RZ ;  /* 0x0000004011119810 */ /* 0x000fce0007ffe0ff */
.L_x_22:
[----:B------:R-:W-:Y:S01]  /*2050*/  LEA R19, R15, 0xc0800000, 0x17 ;  /* 0xc08000000f137811 */ /* 0x000fe200078eb8ff */
[----:B------:R-:W-:Y:S01]  /*2060*/  BSSY.RECONVERGENT B2, `(.L_x_27) ;  /* 0x0000036000027945 */ /* 0x000fe20003800200 */
[----:B------:R-:W-:Y:S02]  /*2070*/  IADD3 R22, PT, PT, R22, -0x7f, RZ ;  /* 0xffffff8116167810 */ /* 0x000fe40007ffe0ff */
[----:B------:R-:W-:-:S03]  /*2080*/  IADD3 R21, PT, PT, -R19, R4, RZ ;  /* 0x0000000413157210 */ /* 0x000fc60007ffe1ff */
[C---:B------:R-:W-:Y:S01]  /*2090*/  IMAD R3, R22.reuse, -0x800000, R3 ;  /* 0xff80000016037824 */ /* 0x040fe200078e0203 */
[----:B------:R-:W0:Y:S01]  /*20a0*/  MUFU.RCP R4, R21 ;  /* 0x0000001500047308 */ /* 0x000e220000001000 */
[----:B------:R-:W-:Y:S01]  /*20b0*/  FADD.FTZ R20, -R21, -RZ ;  /* 0x800000ff15147221 */ /* 0x000fe20000010100 */
[----:B------:R-:W-:-:S04]  /*20c0*/  IADD3 R22, PT, PT, R22, 0x7f, -R15 ;  /* 0x0000007f16167810 */ /* 0x000fc80007ffe80f */
[----:B------:R-:W-:Y:S01]  /*20d0*/  IADD3 R22, PT, PT, R22, R17, RZ ;  /* 0x0000001116167210 */ /* 0x000fe20007ffe0ff */
[----:B0-----:R-:W-:-:S04]  /*20e0*/  FFMA R19, R4, R20, 1 ;  /* 0x3f80000004137423 */ /* 0x001fc80000000014 */
[----:B------:R-:W-:-:S04]  /*20f0*/  FFMA R4, R4, R19, R4 ;  /* 0x0000001304047223 */ /* 0x000fc80000000004 */
[----:B------:R-:W-:-:S04]  /*2100*/  FFMA R19, R3, R4, RZ ;  /* 0x0000000403137223 */ /* 0x000fc800000000ff */
[----:B------:R-:W-:-:S04]  /*2110*/  FFMA R23, R20, R19, R3 ;  /* 0x0000001314177223 */ /* 0x000fc80000000003 */
[----:B------:R-:W-:-:S04]  /*2120*/  FFMA R19, R4, R23, R19 ;  /* 0x0000001704137223 */ /* 0x000fc80000000013 */
[----:B------:R-:W-:-:S04]  /*2130*/  FFMA R20, R20, R19, R3 ;  /* 0x0000001314147223 */ /* 0x000fc80000000003 */
[----:B------:R-:W-:-:S05]  /*2140*/  FFMA R3, R4, R20, R19 ;  /* 0x0000001404037223 */ /* 0x000fca0000000013 */
[----:B------:R-:W-:-:S04]  /*2150*/  SHF.R.U32.HI R15, RZ, 0x17, R3 ;  /* 0x00000017ff0f7819 */ /* 0x000fc80000011603 */
[----:B------:R-:W-:-:S04]  /*2160*/  LOP3.LUT R15, R15, 0xff, RZ, 0xc0, !PT ;  /* 0x000000ff0f0f7812 */ /* 0x000fc800078ec0ff */
[----:B------:R-:W-:-:S04]  /*2170*/  IADD3 R21, PT, PT, R15, R22, RZ ;  /* 0x000000160f157210 */ /* 0x000fc80007ffe0ff */
[----:B------:R-:W-:-:S04]  /*2180*/  IADD3 R15, PT, PT, R21, -0x1, RZ ;  /* 0xffffffff150f7810 */ /* 0x000fc80007ffe0ff */
[----:B------:R-:W-:-:S13]  /*2190*/  ISETP.GE.U32.AND P0, PT, R15, 0xfe, PT ;  /* 0x000000fe0f00780c */ /* 0x000fda0003f06070 */
[----:B------:R-:W-:Y:S05]  /*21a0*/  @!P0 BRA `(.L_x_28) ;  /* 0x0000000000808947 */ /* 0x000fea0003800000 */
[----:B------:R-:W-:-:S13]  /*21b0*/  ISETP.GT.AND P0, PT, R21, 0xfe, PT ;  /* 0x000000fe1500780c */ /* 0x000fda0003f04270 */
[----:B------:R-:W-:Y:S05]  /*21c0*/  @P0 BRA `(.L_x_29) ;  /* 0x00000000006c0947 */ /* 0x000fea0003800000 */
[----:B------:R-:W-:-:S13]  /*21d0*/  ISETP.GE.AND P0, PT, R21, 0x1, PT ;  /* 0x000000011500780c */ /* 0x000fda0003f06270 */
[----:B------:R-:W-:Y:S05]  /*21e0*/  @P0 BRA `(.L_x_30) ;  /* 0x0000000000740947 */ /* 0x000fea0003800000 */
[----:B------:R-:W-:Y:S02]  /*21f0*/  ISETP.GE.AND P0, PT, R21, -0x18, PT ;  /* 0xffffffe81500780c */ /* 0x000fe40003f06270 */
[----:B------:R-:W-:-:S11]  /*2200*/  LOP3.LUT R3, R3, 0x80000000, RZ, 0xc0, !PT ;  /* 0x8000000003037812 */ /* 0x000fd600078ec0ff */
[----:B------:R-:W-:Y:S05]  /*2210*/  @!P0 BRA `(.L_x_30) ;  /* 0x0000000000688947 */ /* 0x000fea0003800000 */
[CCC-:B------:R-:W-:Y:S01]  /*2220*/  FFMA.RZ R15, R4.reuse, R20.reuse, R19.reuse ;  /* 0x00000014040f7223 */ /* 0x1c0fe2000000c013 */
[C---:B------:R-:W-:Y:S02]  /*2230*/  ISETP.NE.AND P2, PT, R21.reuse, RZ, PT ;  /* 0x000000ff1500720c */ /* 0x040fe40003f45270 */
[----:B------:R-:W-:Y:S02]  /*2240*/  ISETP.NE.AND P1, PT, R21, RZ, PT ;  /* 0x000000ff1500720c */ /* 0x000fe40003f25270 */
[----:B------:R-:W-:Y:S01]  /*2250*/  LOP3.LUT R17, R15, 0x7fffff, RZ, 0xc0, !PT ;  /* 0x007fffff0f117812 */ /* 0x000fe200078ec0ff */
[CCC-:B------:R-:W-:Y:S01]  /*2260*/  FFMA.RP R15, R4.reuse, R20.reuse, R19.reuse ;  /* 0x00000014040f7223 */ /* 0x1c0fe20000008013 */
[----:B------:R-:W-:Y:S01]  /*2270*/  FFMA.RM R4, R4, R20, R19 ;  /* 0x0000001404047223 */ /* 0x000fe20000004013 */
[----:B------:R-:W-:Y:S02]  /*2280*/  IADD3 R20, PT, PT, R21, 0x20, RZ ;  /* 0x0000002015147810 */ /* 0x000fe40007ffe0ff */
[----:B------:R-:W-:-:S02]  /*2290*/  LOP3.LUT R17, R17, 0x800000, RZ, 0xfc, !PT ;  /* 0x0080000011117812 */ /* 0x000fc400078efcff */
[----:B------:R-:W-:Y:S02]  /*22a0*/  IADD3 R19, PT, PT, -R21, RZ, RZ ;  /* 0x000000ff15137210 */ /* 0x000fe40007ffe1ff */
[----:B------:R-:W-:Y:S02]  /*22b0*/  SHF.L.U32 R20, R17, R20, RZ ;  /* 0x0000001411147219 */ /* 0x000fe400000006ff */
[----:B------:R-:W-:Y:S02]  /*22c0*/  FSETP.NEU.FTZ.AND P0, PT, R15, R4, PT ;  /* 0x000000040f00720b */ /* 0x000fe40003f1d000 */
[----:B------:R-:W-:Y:S02]  /*22d0*/  SEL R4, R19, RZ, P2 ;  /* 0x000000ff13047207 */ /* 0x000fe40001000000 */
[----:B------:R-:W-:Y:S02]  /*22e0*/  ISETP.NE.AND P1, PT, R20, RZ, P1 ;  /* 0x000000ff1400720c */ /* 0x000fe40000f25270 */
[----:B------:R-:W-:-:S02]  /*22f0*/  SHF.R.U32.HI R4, RZ, R4, R17 ;  /* 0x00000004ff047219 */ /* 0x000fc40000011611 */
[----:B------:R-:W-:Y:S02]  /*2300*/  PLOP3.LUT P0, PT, P0, P1, PT, 0xf8, 0x8f ;  /* 0x00000000008f781c */ /* 0x000fe40000703f70 */
[----:B------:R-:W-:Y:S02]  /*2310*/  SHF.R.U32.HI R20, RZ, 0x1, R4 ;  /* 0x00000001ff147819 */ /* 0x000fe40000011604 */
[----:B------:R-:W-:-:S04]  /*2320*/  SEL R15, RZ, 0x1, !P0 ;  /* 0x00000001ff0f7807 */ /* 0x000fc80004000000 */
[----:B------:R-:W-:-:S04]  /*2330*/  LOP3.LUT R15, R15, 0x1, R20, 0xf8, !PT ;  /* 0x000000010f0f7812 */ /* 0x000fc800078ef814 */
[----:B------:R-:W-:-:S04]  /*2340*/  LOP3.LUT R15, R15, R4, RZ, 0xc0, !PT ;  /* 0x000000040f0f7212 */ /* 0x000fc800078ec0ff */
[----:B------:R-:W-:-:S04]  /*2350*/  IADD3 R20, PT, PT, R20, R15, RZ ;  /* 0x0000000f14147210 */ /* 0x000fc80007ffe0ff */
[----:B------:R-:W-:Y:S01]  /*2360*/  LOP3.LUT R3, R20, R3, RZ, 0xfc, !PT ;  /* 0x0000000314037212 */ /* 0x000fe200078efcff */
[----:B------:R-:W-:Y:S06]  /*2370*/  BRA `(.L_x_30) ;  /* 0x0000000000107947 */ /* 0x000fec0003800000 */
.L_x_29:
[----:B------:R-:W-:-:S04]  /*2380*/  LOP3.LUT R3, R3, 0x80000000, RZ, 0xc0, !PT ;  /* 0x8000000003037812 */ /* 0x000fc800078ec0ff */
[----:B------:R-:W-:Y:S01]  /*2390*/  LOP3.LUT R3, R3, 0x7f800000, RZ, 0xfc, !PT ;  /* 0x7f80000003037812 */ /* 0x000fe200078efcff */
[----:B------:R-:W-:Y:S06]  /*23a0*/  BRA `(.L_x_30) ;  /* 0x0000000000047947 */ /* 0x000fec0003800000 */
.L_x_28:
[----:B------:R-:W-:-:S07]  /*23b0*/  LEA R3, R22, R3, 0x17 ;  /* 0x0000000316037211 */ /* 0x000fce00078eb8ff */
.L_x_30:
[----:B------:R-:W-:Y:S05]  /*23c0*/  BSYNC.RECONVERGENT B2 ;  /* 0x0000000000027941 */ /* 0x000fea0003800200 */
.L_x_27:
[----:B------:R-:W-:Y:S05]  /*23d0*/  BRA `(.L_x_31) ;  /* 0x0000000000207947 */ /* 0x000fea0003800000 */
.L_x_26:
[----:B------:R-:W-:-:S04]  /*23e0*/  LOP3.LUT R3, R4, 0x80000000, R3, 0x48, !PT ;  /* 0x8000000004037812 */ /* 0x000fc800078e4803 */
[----:B------:R-:W-:Y:S01]  /*23f0*/  LOP3.LUT R3, R3, 0x7f800000, RZ, 0xfc, !PT ;  /* 0x7f80000003037812 */ /* 0x000fe200078efcff */
[----:B------:R-:W-:Y:S06]  /*2400*/  BRA `(.L_x_31) ;  /* 0x0000000000147947 */ /* 0x000fec0003800000 */
.L_x_25:
[----:B------:R-:W-:Y:S01]  /*2410*/  LOP3.LUT R3, R4, 0x80000000, R3, 0x48, !PT ;  /* 0x8000000004037812 */ /* 0x000fe200078e4803 */
[----:B------:R-:W-:Y:S06]  /*2420*/  BRA `(.L_x_31) ;  /* 0x00000000000c7947 */ /* 0x000fec0003800000 */
.L_x_24:
[----:B------:R-:W0:Y:S01]  /*2430*/  MUFU.RSQ R3, -QNAN ;  /* 0xffc0000000037908 */ /* 0x000e220000001400 */
[----:B------:R-:W-:Y:S05]  /*2440*/  BRA `(.L_x_31) ;  /* 0x0000000000047947 */ /* 0x000fea0003800000 */
.L_x_23:
[----:B------:R-:W-:-:S07]  /*2450*/  FADD.FTZ R3, R3, R4 ;  /* 0x0000000403037221 */ /* 0x000fce0000010000 */
.L_x_31:
[----:B------:R-:W-:Y:S05]  /*2460*/  BSYNC.RECONVERGENT B1 ;  /* 0x0000000000017941 */ /* 0x000fea0003800200 */
.L_x_21:
[----:B------:R-:W-:-:S04]  /*2470*/  HFMA2 R19, -RZ, RZ, 0, 0 ;  /* 0x00000000ff137431 */ /* 0x000fc800000001ff */
[----:B0-----:R-:W-:Y:S05]  /*2480*/  RET.REL.NODEC R18 `(_Z12compute_colsPKfPfii) ;  /* 0xffffffd812dc7950 */ /* 0x001fea0003c3ffff */
.L_x_32:
[----:B------:R-:W-:-:S00]  /*2490*/  BRA `(.L_x_32) ;  /* 0xfffffffc00fc7947 */ /* 0x000fc0000383ffff */
[----:B------:R-:W-:-:S00]  /*24a0*/  NOP ;  /* 0x0000000000007918 */ /* 0x000fc00000000000 */
        /* <DEDUP_REMOVED lines=13> */
.L_x_70:


//--------------------- .text._Z13compute_linesPKfPfii --------------------------
	.section	.text._Z13compute_linesPKfPfii,"ax",@progbits
	.align	128
        .global         _Z13compute_linesPKfPfii
        .type           _Z13compute_linesPKfPfii,@function
        .size           _Z13compute_linesPKfPfii,(.L_x_71 - _Z13compute_linesPKfPfii)
        .other          _Z13compute_linesPKfPfii,@"STO_CUDA_ENTRY STV_DEFAULT"
_Z13compute_linesPKfPfii:
.text._Z13compute_linesPKfPfii:
[----:B------:R-:W-:Y:S01]  /*0000*/  LDC R1, c[0x0][0x37c] ;  /* 0x0000df00ff017b82 */ /* 0x000fe20000000800 */
[----:B------:R-:W0:Y:S07]  /*0010*/  S2R R11, SR_TID.X ;  /* 0x00000000000b7919 */ /* 0x000e2e0000002100 */
[----:B------:R-:W1:Y:S01]  /*0020*/  S2UR UR4, SR_CTAID.X ;  /* 0x00000000000479c3 */ /* 0x000e620000002500 */
[----:B------:R-:W2:Y:S07]  /*0030*/  LDCU.64 UR8, c[0x0][0x358] ;  /* 0x00006b00ff0877ac */ /* 0x000eae0008000a00 */
[----:B------:R-:W1:Y:S08]  /*0040*/  LDC R17, c[0x0][0x390] ;  /* 0x0000e400ff117b82 */ /* 0x000e700000000800 */
[----:B------:R-:W3:Y:S01]  /*0050*/  LDC.64 R6, c[0x0][0x388] ;  /* 0x0000e200ff067b82 */ /* 0x000ee20000000a00 */
[----:B-1----:R-:W-:-:S05]  /*0060*/  IMAD R8, R17, UR4, RZ ;  /* 0x0000000411087c24 */ /* 0x002fca000f8e02ff */
[----:B0-----:R-:W-:-:S05]  /*0070*/  IADD3 R13, PT, PT, R8, R11, RZ ;  /* 0x0000000b080d7210 */ /* 0x001fca0007ffe0ff */
[----:B---3--:R-:W-:-:S06]  /*0080*/  IMAD.WIDE.U32 R12, R13, 0x4, R6 ;  /* 0x000000040d0c7825 */ /* 0x008fcc00078e0006 */
[----:B--2---:R-:W2:Y:S01]  /*0090*/  LDG.E R13, desc[UR8][R12.64] ;  /* 0x000000080c0d7981 */ /* 0x004ea2000c1e1900 */
[----:B------:R-:W0:Y:S01]  /*00a0*/  S2UR UR5, SR_CgaCtaId ;  /* 0x00000000000579c3 */ /* 0x000e220000008800 */
[----:B------:R-:W-:Y:S01]  /*00b0*/  UMOV UR4, 0x400 ;  /* 0x0000040000047882 */ /* 0x000fe20000000000 */
[----:B------:R-:W-:-:S04]  /*00c0*/  IMAD.WIDE.U32 R6, R8, 0x4, R6 ;  /* 0x0000000408067825 */ /* 0x000fc800078e0006 */
[----:B------:R-:W-:Y:S01]  /*00d0*/  IMAD.WIDE R4, R17, 0x4, R6 ;  /* 0x0000000411047825 */ /* 0x000fe200078e0206 */
[----:B0-----:R-:W-:-:S06]  /*00e0*/  ULEA UR5, UR5, UR4, 0x18 ;  /* 0x0000000405057291 */ /* 0x001fcc000f8ec0ff */
[----:B------:R-:W-:-:S05]  /*00f0*/  LEA R2, R11, UR5, 0x2 ;  /* 0x000000050b027c11 */ /* 0x000fca000f8e10ff */
[----:B--2---:R0:W-:Y:S01]  /*0100*/  STS [R2], R13 ;  /* 0x0000000d02007388 */ /* 0x0041e20000000800 */
[----:B------:R-:W-:Y:S06]  /*0110*/  BAR.SYNC.DEFER_BLOCKING 0x0 ;  /* 0x0000000000007b1d */ /* 0x000fec0000010000 */
[----:B------:R0:W5:Y:S01]  /*0120*/  LDG.E R0, desc[UR8][R4.64+-0x4] ;  /* 0xfffffc0804007981 */ /* 0x000162000c1e1900 */
[----:B------:R-:W-:Y:S01]  /*0130*/  HFMA2 R9, -RZ, RZ, 1.9296875, -0.048675537109375 ;  /* 0x3fb8aa3bff097431 */ /* 0x000fe200000001ff */
[----:B------:R-:W-:Y:S01]  /*0140*/  MOV R10, 0x31137cd7 ;  /* 0x31137cd7000a7802 */ /* 0x000fe20000000f00 */
[----:B------:R-:W-:Y:S01]  /*0150*/  HFMA2 R14, -RZ, RZ, 1.875, 0 ;  /* 0x3f800000ff0e7431 */ /* 0x000fe200000001ff */
[----:B------:R-:W1:Y:S01]  /*0160*/  LDS R3, [UR5] ;  /* 0x00000005ff037984 */ /* 0x000e620008000800 */
[----:B------:R-:W-:Y:S01]  /*0170*/  MOV R12, 0x3d8df1c8 ;  /* 0x3d8df1c8000c7802 */ /* 0x000fe20000000f00 */
[----:B------:R-:W-:Y:S01]  /*0180*/  HFMA2 R15, -RZ, RZ, 1.875, 0 ;  /* 0x3f800000ff0f7431 */ /* 0x000fe200000001ff */
[----:B------:R-:W-:Y:S01]  /*0190*/  ISETP.NE.AND P0, PT, R17, RZ, PT ;  /* 0x000000ff1100720c */ /* 0x000fe20003f05270 */
[----:B------:R-:W-:-:S04]  /*01a0*/  FFMA R9, -R10, R9, 4.5025693395928101381e-08 ;  /* 0x334162460a097423 */ /* 0x000fc80000000109 */
[----:B------:R-:W-:-:S04]  /*01b0*/  FFMA R9, R12, 1.9251366722983220825e-08, R9 ;  /* 0x32a55e340c097823 */ /* 0x000fc80000000009 */
[----:B------:R-:W-:-:S04]  /*01c0*/  FFMA R9, -R10, 0.0017338222824037075043, R9 ;  /* 0x3ae3416c0a097823 */ /* 0x000fc80000000109 */
[----:B------:R-:W-:-:S04]  /*01d0*/  FFMA R9, R12, 0.00057794078020378947258, R9 ;  /* 0x3a1780f30c097823 */ /* 0x000fc80000000009 */
[----:B------:R-:W-:-:S04]  /*01e0*/  FADD R10, R9, -1.9000085592269897461 ;  /* 0xbff3337b090a7421 */ /* 0x000fc80000000000 */
[----:B------:R-:W-:-:S04]  /*01f0*/  FADD R12, R10, 1.9000085592269897461 ;  /* 0x3ff3337b0a0c7421 */ /* 0x000fc80000000000 */
[----:B------:R-:W-:Y:S01]  /*0200*/  FADD R12, R9, -R12 ;  /* 0x8000000c090c7221 */ /* 0x000fe20000000000 */
[----:B------:R-:W-:Y:S01]  /*0210*/  MOV R9, 0x406ed9ea ;  /* 0x406ed9ea00097802 */ /* 0x000fe20000000f00 */
[----:B0-----:R-:W-:Y:S06]  /*0220*/  @!P0 BRA `(.L_x_33) ;  /* 0x0000000000848947 */ /* 0x001fec0003800000 */
        /* <DEDUP_REMOVED lines=11> */
[----:B------:R-:W2:Y:S01]  /*02e0*/  FRND.TRUNC R19, R19 ;  /* 0x0000001300137307 */ /* 0x000ea2000020d000 */
[----:B0-----:R-:W-:Y:S01]  /*02f0*/  FADD R17, R16, -R15 ;  /* 0x8000000f10117221 */ /* 0x001fe20000000000 */
[----:B------:R-:W-:-:S03]  /*0300*/  FSETP.GT.AND P1, PT, R15, RZ, PT ;  /* 0x000000ff0f00720b */ /* 0x000fc60003f24000 */
[----:B------:R-:W-:Y:S01]  /*0310*/  FADD R17, R17, R18 ;  /* 0x0000001211117221 */ /* 0x000fe20000000000 */
[----:B------:R-:W-:Y:S02]  /*0320*/  SEL R15, RZ, 0x83000000, P1 ;  /* 0x83000000ff0f7807 */ /* 0x000fe40000800000 */
[----:B------:R-:W-:Y:S01]  /*0330*/  FSETP.GEU.AND P1, PT, R16, RZ, PT ;  /* 0x000000ff1000720b */ /* 0x000fe20003f2e000 */
[----:B------:R-:W-:Y:S01]  /*0340*/  FFMA R18, R17, R20, 0.0013391353422775864601 ;  /* 0x3aaf85ed11127423 */ /* 0x000fe20000000014 */
[----:B--2---:R-:W-:Y:S01]  /*0350*/  FADD R22, R19, R19 ;  /* 0x0000001313167221 */ /* 0x004fe20000000000 */
[----:B------:R-:W-:Y:S02]  /*0360*/  IADD3 R19, PT, PT, R15, 0x7f000000, RZ ;  /* 0x7f0000000f137810 */ /* 0x000fe40007ffe0ff */
[----:B------:R-:W-:Y:S01]  /*0370*/  FFMA R20, R17, R18, 0.0096188392490148544312 ;  /* 0x3c1d985611147423 */ /* 0x000fe20000000012 */
[----:B------:R-:W-:Y:S01]  /*0380*/  FADD R22, R13, -R22 ;  /* 0x800000160d167221 */ /* 0x000fe20000000000 */
[----:B------:R-:W0:Y:S02]  /*0390*/  F2I.NTZ R18, R16 ;  /* 0x0000001000127305 */ /* 0x000e240000203100 */
[----:B------:R-:W-:-:S04]  /*03a0*/  FFMA R20, R17, R20, 0.055503588169813156128 ;  /* 0x3d6357bb11147423 */ /* 0x000fc80000000014 */
[----:B------:R-:W-:-:S04]  /*03b0*/  FFMA R20, R17, R20, 0.24022644758224487305 ;  /* 0x3e75fdec11147423 */ /* 0x000fc80000000014 */
[----:B------:R-:W-:-:S04]  /*03c0*/  FFMA R20, R17, R20, 0.69314718246459960938 ;  /* 0x3f31721811147423 */ /* 0x000fc80000000014 */
[----:B------:R-:W-:Y:S01]  /*03d0*/  FFMA R20, R17, R20, 1 ;  /* 0x3f80000011147423 */ /* 0x000fe20000000014 */
[----:B0-----:R-:W-:Y:S02]  /*03e0*/  LEA R18, R18, -R15, 0x17 ;  /* 0x8000000f12127211 */ /* 0x001fe400078eb8ff */
[----:B------:R-:W-:Y:S01]  /*03f0*/  FSEL R15, RZ, +INF , !P1 ;  /* 0x7f800000ff0f7808 */ /* 0x000fe20004800000 */
[----:B------:R-:W-:Y:S01]  /*0400*/  FMUL R19, R19, R20 ;  /* 0x0000001413137220 */ /* 0x000fe20000400000 */
[----:B------:R-:W-:-:S03]  /*0410*/  FSETP.NEU.AND P1, PT, |R22|, 1, PT ;  /* 0x3f8000001600780b */ /* 0x000fc60003f2d200 */
[----:B------:R-:W-:-:S05]  /*0420*/  @!P0 FMUL R15, R18, R19 ;  /* 0x00000013120f8220 */ /* 0x000fca0000400000 */
[----:B------:R-:W-:-:S07]  /*0430*/  FSEL R15, R15, -R15, P1 ;  /* 0x8000000f0f0f7208 */ /* 0x000fce0000800000 */
.L_x_33:
[----:B-1---5:R-:W-:Y:S01]  /*0440*/  FFMA R0, R0, R15, R3 ;  /* 0x0000000f00007223 */ /* 0x022fe20000000003 */
[----:B------:R-:W-:-:S03]  /*0450*/  FFMA R14, -R9, 0.26794922351837158203, R14 ;  /* 0x3e8930a4090e7823 */ /* 0x000fc6000000010e */
[----:B------:R-:W-:Y:S01]  /*0460*/  FMUL R0, R0, 0.73205077648162841797 ;  /* 0x3f3b67ae00007820 */ /* 0x000fe20000400000 */
[----:B------:R-:W-:-:S03]  /*0470*/  FFMA R9, R14, -R9, -3.7320504188537597656 ;  /* 0xc06ed9ea0e097423 */ /* 0x000fc60000000809 */
[----:B------:R-:W0:Y:S01]  /*0480*/  FCHK P0, R0, -0.26794922351837158203 ;  /* 0xbe8930a400007902 */ /* 0x000e220000000000 */
[----:B------:R-:W-:-:S04]  /*0490*/  FFMA R3, R0, R9, RZ ;  /* 0x0000000900037223 */ /* 0x000fc800000000ff */
[----:B------:R-:W-:-:S04]  /*04a0*/  FFMA R14, R3, 0.26794922351837158203, R0 ;  /* 0x3e8930a4030e7823 */ /* 0x000fc80000000000 */
[----:B------:R-:W-:Y:S01]  /*04b0*/  FFMA R9, R9, R14, R3 ;  /* 0x0000000e09097223 */ /* 0x000fe20000000003 */
[----:B0-----:R-:W-:Y:S06]  /*04c0*/  @!P0 BRA `(.L_x_34) ;  /* 0x0000000000108947 */ /* 0x001fec0003800000 */
[----:B------:R-:W-:Y:S01]  /*04d0*/  HFMA2 R3, -RZ, RZ, -1.6337890625, 0.14501953125 ;  /* 0xbe8930a4ff037431 */ /* 0x000fe200000001ff */
[----:B------:R-:W-:-:S07]  /*04e0*/  MOV R14, 0x500 ;  /* 0x00000500000e7802 */ /* 0x000fce0000000f00 */
[----:B------:R-:W-:Y:S05]  /*04f0*/  CALL.REL.NOINC `($__internal_1_$__cuda_sm3x_div_rn_noftz_f32_slowpath) ;  /* 0x00000020002c7944 */ /* 0x000fea0003c00000 */
[----:B------:R-:W-:-:S07]  /*0500*/  MOV R9, R0 ;  /* 0x0000000000097202 */ /* 0x000fce0000000f00 */
.L_x_34:
[----:B------:R-:W0:Y:S01]  /*0510*/  LDC R0, c[0x0][0x390] ;  /* 0x0000e400ff007b82 */ /* 0x000e220000000800 */
[----:B------:R-:W-:Y:S01]  /*0520*/  HFMA2 R17, -RZ, RZ, 1.875, 0 ;  /* 0x3f800000ff117431 */ /* 0x000fe200000001ff */
[C---:B0-----:R-:W-:Y:S02]  /*0530*/  SHF.L.U32 R3, R0.reuse, 0x1, RZ ;  /* 0x0000000100037819 */ /* 0x041fe400000006ff */
        /* <DEDUP_REMOVED lines=22> */
[----:B-1----:R-:W-:Y:S01]  /*06a0*/  FADD R20, R18, R18 ;  /* 0x0000001212147221 */ /* 0x002fe20000000000 */
[----:B------:R-:W-:Y:S02]  /*06b0*/  IADD3 R18, PT, PT, R14, 0x7f000000, RZ ;  /* 0x7f0000000e127810 */ /* 0x000fe40007ffe0ff */
[C---:B------:R-:W-:Y:S01]  /*06c0*/  FFMA R21, R16.reuse, R19, 0.0096188392490148544312 ;  /* 0x3c1d985610157423 */ /* 0x040fe20000000013 */
[----:B------:R-:W-:Y:S01]  /*06d0*/  FADD R20, R15, -R20 ;  /* 0x800000140f147221 */ /* 0x000fe20000000000 */
[----:B------:R0:W1:Y:S02]  /*06e0*/  F2I.NTZ R19, R17 ;  /* 0x0000001100137305 */ /* 0x0000640000203100 */
        /* <DEDUP_REMOVED lines=10> */
.L_x_35:
[----:B------:R-:W-:Y:S02]  /*0790*/  MOV R16, R9 ;  /* 0x0000000900107202 */ /* 0x000fe40000000f00 */
[----:B------:R-:W-:Y:S01]  /*07a0*/  IADD3 R9, PT, PT, R0, -0x1, RZ ;  /* 0xffffffff00097810 */ /* 0x000fe20007ffe0ff */
[----:B------:R-:W-:Y:S06]  /*07b0*/  @!P0 BRA `(.L_x_36) ;  /* 0x0000000000a48947 */ /* 0x000fec0003800000 */
[----:B------:R-:W-:Y:S01]  /*07c0*/  HFMA2 R20, -RZ, RZ, -1.6337890625, 0.14501953125 ;  /* 0xbe8930a4ff147431 */ /* 0x000fe200000001ff */
[----:B------:R-:W-:Y:S01]  /*07d0*/  SHF.R.U32.HI R22, RZ, 0x5, R9 ;  /* 0x00000005ff167819 */ /* 0x000fe20000011609 */
[----:B------:R-:W-:Y:S01]  /*07e0*/  UMOV UR4, URZ ;  /* 0x000000ff00047c82 */ /* 0x000fe20008000000 */
[----:B------:R-:W-:-:S07]  /*07f0*/  MOV R18, RZ ;  /* 0x000000ff00127202 */ /* 0x000fce0000000f00 */
.L_x_41:
[----:B0-----:R-:W0:Y:S01]  /*0800*/  LDC R0, c[0x0][0x390] ;  /* 0x0000e400ff007b82 */ /* 0x001e220000000800 */
[----:B------:R-:W-:Y:S01]  /*0810*/  ISETP.GE.AND P0, PT, R18, R9, PT ;  /* 0x000000091200720c */ /* 0x000fe20003f06270 */
[----:B------:R-:W-:Y:S03]  /*0820*/  BSSY.RECONVERGENT B0, `(.L_x_37) ;  /* 0x0000012000007945 */ /* 0x000fe60003800200 */
[----:B------:R-:W-:-:S13]  /*0830*/  ISETP.NE.OR P0, PT, R11, RZ, P0 ;  /* 0x000000ff0b00720c */ /* 0x000fda0000705670 */
[----:B------:R-:W-:Y:S05]  /*0840*/  @P0 BRA `(.L_x_38) ;  /* 0x00000000003c0947 */ /* 0x000fea0003800000 */
[----:B------:R-:W-:Y:S01]  /*0850*/  HFMA2 R14, -RZ, RZ, 0, 5.9604644775390625e-08 ;  /* 0x00000001ff0e7431 */ /* 0x000fe200000001ff */
[----:B------:R-:W-:-:S07]  /*0860*/  MOV R15, UR5 ;  /* 0x00000005000f7c02 */ /* 0x000fce0008000f00 */
.L_x_39:
[----:B------:R-:W-:Y:S02]  /*0870*/  IADD3 R23, PT, PT, R14, -0x1, RZ ;  /* 0xffffffff0e177810 */ /* 0x000fe40007ffe0ff */
[----:B------:R-:W-:Y:S02]  /*0880*/  IADD3 R18, PT, PT, R18, 0x1, RZ ;  /* 0x0000000112127810 */ /* 0x000fe40007ffe0ff */
[C---:B------:R-:W-:Y:S02]  /*0890*/  LOP3.LUT P0, RZ, R23.reuse, UR4, RZ, 0xfc, !PT ;  /* 0x0000000417ff7c12 */ /* 0x040fe4000f80fcff */
[----:B------:R-:W-:Y:S02]  /*08a0*/  ISETP.GE.U32.AND P1, PT, R23, 0x1f, PT ;  /* 0x0000001f1700780c */ /* 0x000fe40003f26070 */
[----:B------:R-:W-:Y:S02]  /*08b0*/  ISETP.LT.AND P2, PT, R18, R9, PT ;  /* 0x000000091200720c */ /* 0x000fe40003f41270 */
[----:B------:R-:W-:-:S07]  /*08c0*/  IADD3 R14, PT, PT, R14, 0x1, RZ ;  /* 0x000000010e0e7810 */ /* 0x000fce0007ffe0ff */
[----:B------:R1:W2:Y:S01]  /*08d0*/  @P0 LDS R21, [R15] ;  /* 0x000000000f150984 */ /* 0x0002a20000000800 */
[C---:B------:R-:W-:Y:S01]  /*08e0*/  @P0 FADD R19, R17.reuse, R20 ;  /* 0x0000001411130221 */ /* 0x040fe20000000000 */
[----:B------:R-:W-:Y:S01]  /*08f0*/  @P0 FMUL R20, R20, -0.26794922351837158203 ;  /* 0xbe8930a414140820 */ /* 0x000fe20000400000 */
[----:B------:R-:W-:Y:S01]  /*0900*/  @P0 FMUL R17, R17, -3.7320504188537597656 ;  /* 0xc06ed9ea11110820 */ /* 0x000fe20000400000 */
[----:B-1----:R-:W-:Y:S01]  /*0910*/  IADD3 R15, PT, PT, R15, 0x4, RZ ;  /* 0x000000040f0f7810 */ /* 0x002fe20007ffe0ff */
[----:B--2---:R-:W-:Y:S01]  /*0920*/  @P0 FFMA R16, R19, R21, R16 ;  /* 0x0000001513100223 */ /* 0x004fe20000000010 */
[----:B------:R-:W-:Y:S06]  /*0930*/  @!P1 BRA P2, `(.L_x_39) ;  /* 0xfffffffc00cc9947 */ /* 0x000fec000103ffff */
.L_x_38:
[----:B------:R-:W-:Y:S05]  /*0940*/  BSYNC.RECONVERGENT B0 ;  /* 0x0000000000007941 */ /* 0x000fea0003800200 */
.L_x_37:
[----:B------:R-:W-:Y:S01]  /*0950*/  UIADD3 UR6, UPT, UPT, UR4, 0x1, URZ ;  /* 0x0000000104067890 */ /* 0x000fe2000fffe0ff */
[----:B------:R-:W-:Y:S03]  /*0960*/  BAR.SYNC.DEFER_BLOCKING 0x0 ;  /* 0x0000000000007b1d */ /* 0x000fe60000010000 */
[----:B------:R-:W-:-:S06]  /*0970*/  USHF.L.U32 UR7, UR6, 0x5, URZ ;  /* 0x0000000506077899 */ /* 0x000fcc00080006ff */
[----:B------:R-:W-:Y:S02]  /*0980*/  IADD3 R19, PT, PT, R8, UR7, RZ ;  /* 0x0000000708137c10 */ /* 0x000fe4000fffe0ff */
[----:B------:R-:W-:Y:S02]  /*0990*/  MOV R18, UR7 ;  /* 0x0000000700127c02 */ /* 0x000fe40008000f00 */
[----:B0-----:R-:W-:-:S13]  /*09a0*/  ISETP.GE.U32.AND P0, PT, R19, R0, PT ;  /* 0x000000001300720c */ /* 0x001fda0003f06070 */
[----:B------:R-:W-:Y:S05]  /*09b0*/  @P0 BRA `(.L_x_40) ;  /* 0x0000000000140947 */ /* 0x000fea0003800000 */
[----:B------:R-:W0:Y:S01]  /*09c0*/  LDC.64 R14, c[0x0][0x388] ;  /* 0x0000e200ff0e7b82 */ /* 0x000e220000000a00 */
[----:B------:R-:W-:-:S05]  /*09d0*/  IADD3 R19, PT, PT, R19, R11, RZ ;  /* 0x0000000b13137210 */ /* 0x000fca0007ffe0ff */
[----:B0-----:R-:W-:-:S06]  /*09e0*/  IMAD.WIDE.U32 R14, R19, 0x4, R14 ;  /* 0x00000004130e7825 */ /* 0x001fcc00078e000e */
[----:B------:R-:W2:Y:S04]  /*09f0*/  LDG.E R15, desc[UR8][R14.64] ;  /* 0x000000080e0f7981 */ /* 0x000ea8000c1e1900 */
[----:B--2---:R0:W-:Y:S02]  /*0a00*/  STS [R2], R15 ;  /* 0x0000000f02007388 */ /* 0x0041e40000000800 */
.L_x_40:
[----:B------:R-:W-:Y:S01]  /*0a10*/  BAR.SYNC.DEFER_BLOCKING 0x0 ;  /* 0x0000000000007b1d */ /* 0x000fe20000010000 */
[----:B------:R-:W-:-:S05]  /*0a20*/  ISETP.NE.AND P0, PT, R22, UR4, PT ;  /* 0x0000000416007c0c */ /* 0x000fca000bf05270 */
[----:B------:R-:W-:-:S08]  /*0a30*/  UMOV UR4, UR6 ;  /* 0x0000000600047c82 */ /* 0x000fd00008000000 */
[----:B------:R-:W-:Y:S05]  /*0a40*/  @P0 BRA `(.L_x_41) ;  /* 0xfffffffc006c0947 */ /* 0x000fea000383ffff */
.L_x_36:
[----:B------:R-:W-:-:S13]  /*0a50*/  ISETP.NE.AND P0, PT, R11, RZ, PT ;  /* 0x000000ff0b00720c */ /* 0x000fda0003f05270 */
[----:B------:R-:W-:Y:S05]  /*0a60*/  @P0 EXIT ;  /* 0x000000000000094d */ /* 0x000fea0003800000 */
[----:B------:R-:W-:Y:S01]  /*0a70*/  ISETP.NE.AND P0, PT, R0, RZ, PT ;  /* 0x000000ff0000720c */ /* 0x000fe20003f05270 */
[----:B------:R-:W-:-:S12]  /*0a80*/  HFMA2 R0, -RZ, RZ, 1.875, 0 ;  /* 0x3f800000ff007431 */ /* 0x000fd800000001ff */
[----:B------:R-:W-:Y:S05]  /*0a90*/  @!P0 BRA `(.L_x_42) ;  /* 0x0000000000848947 */ /* 0x000fea0003800000 */
[----:B------:R-:W-:-:S04]  /*0aa0*/  I2FP.F32.S32 R3, R3 ;  /* 0x0000000300037245 */ /* 0x000fc80000201400 */
[----:B------:R-:W-:-:S13]  /*0ab0*/  FSETP.NAN.AND P0, PT, |R3|, |R3|, PT ;  /* 0x400000030300720b */ /* 0x000fda0003f08200 */
[----:B------:R-:W-:Y:S01]  /*0ac0*/  @P0 FADD R0, R3, -0.26794922351837158203 ;  /* 0xbe8930a403000421 */ /* 0x000fe20000000000 */
[----:B------:R-:W-:Y:S06]  /*0ad0*/  @P0 BRA `(.L_x_42) ;  /* 0x0000000000740947 */ /* 0x000fec0003800000 */
[----:B------:R-:W-:Y:S01]  /*0ae0*/  FMUL R11, R10, R3 ;  /* 0x000000030a0b7220 */ /* 0x000fe20000400000 */
[----:B------:R-:W-:-:S03]  /*0af0*/  MOV R17, 0x391fcb8e ;  /* 0x391fcb8e00117802 */ /* 0x000fc60000000f00 */
[----:B------:R-:W1:Y:S01]  /*0b00*/  FRND R0, R11 ;  /* 0x0000000b00007307 */ /* 0x000e620000201000 */
[-C--:B0-----:R-:W-:Y:S01]  /*0b10*/  FFMA R15, R10, R3.reuse, -R11 ;  /* 0x000000030a0f7223 */ /* 0x081fe2000000080b */
[----:B------:R-:W-:Y:S01]  /*0b20*/  FMUL R10, R3, 0.5 ;  /* 0x3f000000030a7820 */ /* 0x000fe20000400000 */
[----:B------:R-:W-:Y:S02]  /*0b30*/  FSETP.GT.AND P0, PT, |R11|, 152, PT ;  /* 0x431800000b00780b */ /* 0x000fe40003f04200 */
[----:B------:R-:W-:-:S03]  /*0b40*/  FFMA R15, R12, R3, R15 ;  /* 0x000000030c0f7223 */ /* 0x000fc6000000000f */
[----:B------:R-:W0:Y:S01]  /*0b50*/  FRND.TRUNC R10, R10 ;  /* 0x0000000a000a7307 */ /* 0x000e22000020d000 */
[----:B-1----:R-:W-:Y:S01]  /*0b60*/  FADD R2, R11, -R0 ;  /* 0x800000000b027221 */ /* 0x002fe20000000000 */
[----:B------:R-:W-:-:S03]  /*0b70*/  FSETP.GT.AND P1, PT, R0, RZ, PT ;  /* 0x000000ff0000720b */ /* 0x000fc60003f24000 */
[----:B------:R-:W-:Y:S01]  /*0b80*/  FADD R2, R2, R15 ;  /* 0x0000000f02027221 */ /* 0x000fe20000000000 */
[----:B------:R-:W-:Y:S02]  /*0b90*/  SEL R0, RZ, 0x83000000, P1 ;  /* 0x83000000ff007807 */ /* 0x000fe40000800000 */
[----:B------:R-:W-:Y:S01]  /*0ba0*/  FSETP.GEU.AND P1, PT, R11, RZ, PT ;  /* 0x000000ff0b00720b */ /* 0x000fe20003f2e000 */
[----:B------:R-:W-:Y:S01]  /*0bb0*/  FFMA R15, R2, R17, 0.0013391353422775864601 ;  /* 0x3aaf85ed020f7423 */ /* 0x000fe20000000011 */
[----:B0-----:R-:W-:Y:S01]  /*0bc0*/  FADD R12, R10, R10 ;  /* 0x0000000a0a0c7221 */ /* 0x001fe20000000000 */
[----:B------:R-:W-:Y:S02]  /*0bd0*/  IADD3 R10, PT, PT, R0, 0x7f000000, RZ ;  /* 0x7f000000000a7810 */ /* 0x000fe40007ffe0ff */
[C---:B------:R-:W-:Y:S01]  /*0be0*/  FFMA R17, R2.reuse, R15, 0.0096188392490148544312 ;  /* 0x3c1d985602117423 */ /* 0x040fe2000000000f */
        /* <DEDUP_REMOVED lines=12> */
.L_x_42:
[----:B------:R-:W-:Y:S01]  /*0cb0*/  FADD R11, -R0, 1 ;  /* 0x3f800000000b7421 */ /* 0x000fe20000000100 */
[----:B------:R-:W-:Y:S01]  /*0cc0*/  FMUL R0, R16, -0.26794922351837158203 ;  /* 0xbe8930a410007820 */ /* 0x000fe20000400000 */
[----:B------:R-:W-:Y:S02]  /*0cd0*/  BSSY.RECONVERGENT B0, `(.L_x_43) ;  /* 0x000000d000007945 */ /* 0x000fe40003800200 */
[----:B0-----:R-:W0:Y:S08]  /*0ce0*/  MUFU.RCP R2, R11 ;  /* 0x0000000b00027308 */ /* 0x001e300000001000 */
[----:B------:R-:W1:Y:S01]  /*0cf0*/  FCHK P0, R0, R11 ;  /* 0x0000000b00007302 */ /* 0x000e620000000000 */
[----:B0-----:R-:W-:-:S04]  /*0d00*/  FFMA R3, -R11, R2, 1 ;  /* 0x3f8000000b037423 */ /* 0x001fc80000000102 */
[----:B------:R-:W-:-:S04]  /*0d10*/  FFMA R3, R2, R3, R2 ;  /* 0x0000000302037223 */ /* 0x000fc80000000002 */
[----:B------:R-:W-:-:S04]  /*0d20*/  FFMA R2, R0, R3, RZ ;  /* 0x0000000300027223 */ /* 0x000fc800000000ff */
[----:B------:R-:W-:-:S04]  /*0d30*/  FFMA R10, -R11, R2, R0 ;  /* 0x000000020b0a7223 */ /* 0x000fc80000000100 */
[----:B------:R-:W-:Y:S01]  /*0d40*/  FFMA R3, R3, R10, R2 ;  /* 0x0000000a03037223 */ /* 0x000fe20000000002 */
[----:B-1----:R-:W-:Y:S06]  /*0d50*/  @!P0 BRA `(.L_x_44) ;  /* 0x0000000000108947 */ /* 0x002fec0003800000 */
[----:B------:R-:W-:Y:S02]  /*0d60*/  MOV R3, R11 ;  /* 0x0000000b00037202 */ /* 0x000fe40000000f00 */
[----:B------:R-:W-:-:S07]  /*0d70*/  MOV R14, 0xd90 ;  /* 0x00000d90000e7802 */ /* 0x000fce0000000f00 */
[----:B------:R-:W-:Y:S05]  /*0d80*/  CALL.REL.NOINC `($__internal_1_$__cuda_sm3x_div_rn_noftz_f32_slowpath) ;  /* 0x0000001800087944 */ /* 0x000fea0003c00000 */
[----:B------:R-:W-:-:S07]  /*0d90*/  MOV R3, R0 ;  /* 0x0000000000037202 */ /* 0x000fce0000000f00 */
.L_x_44:
[----:B------:R-:W-:Y:S05]  /*0da0*/  BSYNC.RECONVERGENT B0 ;  /* 0x0000000000007941 */ /* 0x000fea0003800200 */
.L_x_43:
[----:B------:R-:W0:Y:S01]  /*0db0*/  LDC R0, c[0x0][0x390] ;  /* 0x0000e400ff007b82 */ /* 0x000e220000000800 */
[----:B------:R1:W-:Y:S01]  /*0dc0*/  STG.E desc[UR8][R6.64], R3 ;  /* 0x0000000306007986 */ /* 0x0003e2000c101908 */
[----:B0-----:R-:W-:-:S13]  /*0dd0*/  ISETP.GE.AND P0, PT, R0, 0x2, PT ;  /* 0x000000020000780c */ /* 0x001fda0003f06270 */
[----:B-1----:R-:W-:Y:S05]  /*0de0*/  @!P0 BRA `(.L_x_45) ;  /* 0x0000001400e08947 */ /* 0x002fea0003800000 */
[----:B------:R-:W-:Y:S01]  /*0df0*/  IADD3 R11, PT, PT, R13, -R0, RZ ;  /* 0x800000000d0b7210 */ /* 0x000fe20007ffe0ff */
[----:B------:R-:W-:Y:S01]  /*0e00*/  IMAD.MOV.U32 R15, RZ, RZ, 0x1 ;  /* 0x00000001ff0f7424 */ /* 0x000fe200078e00ff */
[----:B------:R-:W-:Y:S02]  /*0e10*/  LOP3.LUT R24, R9, 0xf, RZ, 0xc0, !PT ;  /* 0x0000000f09187812 */ /* 0x000fe400078ec0ff */
[----:B------:R-:W-:-:S13]  /*0e20*/  ISETP.GE.U32.AND P0, PT, R11, 0xf, PT ;  /* 0x0000000f0b00780c */ /* 0x000fda0003f06070 */
[----:B------:R-:W-:Y:S05]  /*0e30*/  @!P0 BRA `(.L_x_46) ;  /* 0x0000000000fc8947 */ /* 0x000fea0003800000 */
[----:B------:R-:W-:Y:S01]  /*0e40*/  IADD3 R13, P0, PT, R6, 0x20, RZ ;  /* 0x00000020060d7810 */ /* 0x000fe20007f1e0ff */
[----:B------:R-:W-:Y:S01]  /*0e50*/  HFMA2 R10, -RZ, RZ, 0, 0 ;  /* 0x00000000ff0a7431 */ /* 0x000fe200000001ff */
[----:B------:R-:W-:Y:S02]  /*0e60*/  LOP3.LUT R12, R9, 0xfffffff0, RZ, 0xc0, !PT ;  /* 0xfffffff0090c7812 */ /* 0x000fe400078ec0ff */
[----:B------:R-:W-:Y:S02]  /*0e70*/  IADD3.X R14, PT, PT, RZ, R7, RZ, P0, !PT ;  /* 0x00000007ff0e7210 */ /* 0x000fe400007fe4ff */
[----:B------:R-:W-:-:S07]  /*0e80*/  IADD3 R12, PT, PT, -R12, RZ, RZ ;  /* 0x000000ff0c0c7210 */ /* 0x000fce0007ffe1ff */
.L_x_47:
[----:B0-----:R-:W-:Y:S02]  /*0e90*/  MOV R2, R13 ;  /* 0x0000000d00027202 */ /* 0x001fe40000000f00 */
[----:B------:R-:W-:-:S05]  /*0ea0*/  MOV R3, R14 ;  /* 0x0000000e00037202 */ /* 0x000fca0000000f00 */
[----:B------:R-:W2:Y:S04]  /*0eb0*/  LDG.E R16, desc[UR8][R2.64+-0x20] ;  /* 0xffffe00802107981 */ /* 0x000ea8000c1e1900 */
[----:B------:R-:W2:Y:S04]  /*0ec0*/  LDG.E R17, desc[UR8][R2.64+-0x1c] ;  /* 0xffffe40802117981 */ /* 0x000ea8000c1e1900 */
[----:B------:R-:W3:Y:S04]  /*0ed0*/  LDG.E R18, desc[UR8][R2.64+-0x18] ;  /* 0xffffe80802127981 */ /* 0x000ee8000c1e1900 */
[----:B------:R-:W4:Y:S04]  /*0ee0*/  LDG.E R20, desc[UR8][R2.64+-0x14] ;  /* 0xffffec0802147981 */ /* 0x000f28000c1e1900 */
[----:B------:R-:W5:Y:S04]  /*0ef0*/  LDG.E R21, desc[UR8][R2.64+-0x10] ;  /* 0xfffff00802157981 */ /* 0x000f68000c1e1900 */
[----:B------:R-:W5:Y:S04]  /*0f00*/  LDG.E R23, desc[UR8][R2.64+-0xc] ;  /* 0xfffff40802177981 */ /* 0x000f68000c1e1900 */
[----:B------:R-:W5:Y:S04]  /*0f10*/  LDG.E R28, desc[UR8][R2.64+-0x8] ;  /* 0xfffff808021c7981 */ /* 0x000f68000c1e1900 */
[----:B------:R-:W5:Y:S04]  /*0f20*/  LDG.E R26, desc[UR8][R2.64+-0x4] ;  /* 0xfffffc08021a7981 */ /* 0x000f68000c1e1900 */
[----:B------:R-:W5:Y:S04]  /*0f30*/  LDG.E R22, desc[UR8][R2.64] ;  /* 0x0000000802167981 */ /* 0x000f68000c1e1900 */
[----:B------:R-:W5:Y:S04]  /*0f40*/  LDG.E R13, desc[UR8][R2.64+0x4] ;  /* 0x00000408020d7981 */ /* 0x000f68000c1e1900 */
[----:B------:R-:W5:Y:S04]  /*0f50*/  LDG.E R14, desc[UR8][R2.64+0x8] ;  /* 0x00000808020e7981 */ /* 0x000f68000c1e1900 */
[----:B------:R-:W5:Y:S04]  /*0f60*/  LDG.E R15, desc[UR8][R2.64+0xc] ;  /* 0x00000c08020f7981 */ /* 0x000f68000c1e1900 */
[----:B------:R-:W5:Y:S01]  /*0f70*/  LDG.E R19, desc[UR8][R2.64+0x1c] ;  /* 0x00001c0802137981 */ /* 0x000f62000c1e1900 */
[----:B--2---:R-:W-:-:S03]  /*0f80*/  FFMA R27, R16, -0.26794922351837158203, R17 ;  /* 0xbe8930a4101b7823 */ /* 0x004fc60000000011 */
[----:B------:R-:W2:Y:S01]  /*0f90*/  LDG.E R16, desc[UR8][R2.64+0x10] ;  /* 0x0000100802107981 */ /* 0x000ea2000c1e1900 */
[----:B---3--:R-:W-:-:S03]  /*0fa0*/  FFMA R29, R27, -0.26794922351837158203, R18 ;  /* 0xbe8930a41b1d7823 */ /* 0x008fc60000000012 */
[----:B------:R-:W3:Y:S01]  /*0fb0*/  LDG.E R17, desc[UR8][R2.64+0x14] ;  /* 0x0000140802117981 */ /* 0x000ee2000c1e1900 */
[----:B----4-:R-:W-:-:S03]  /*0fc0*/  FFMA R20, R29, -0.26794922351837158203, R20 ;  /* 0xbe8930a41d147823 */ /* 0x010fc60000000014 */
[----:B------:R-:W4:Y:S01]  /*0fd0*/  LDG.E R18, desc[UR8][R2.64+0x18] ;  /* 0x0000180802127981 */ /* 0x000f22000c1e1900 */
[----:B-----5:R-:W-:-:S03]  /*0fe0*/  FFMA R21, R20, -0.26794922351837158203, R21 ;  /* 0xbe8930a414157823 */ /* 0x020fc60000000015 */
[----:B------:R0:W-:Y:S04]  /*0ff0*/  STG.E desc[UR8][R2.64+-0x14], R20 ;  /* 0xffffec1402007986 */ /* 0x0001e8000c101908 */
[----:B------:R1:W-:Y:S04]  /*1000*/  STG.E desc[UR8][R2.64+-0x1c], R27 ;  /* 0xffffe41b02007986 */ /* 0x0003e8000c101908 */
[----:B0-----:R-:W5:Y:S01]  /*1010*/  LDG.E R20, desc[UR8][R2.64+0x20] ;  /* 0x0000200802147981 */ /* 0x001f62000c1e1900 */
[----:B------:R-:W-:-:S04]  /*1020*/  FFMA R23, R21, -0.26794922351837158203, R23 ;  /* 0xbe8930a415177823 */ /* 0x000fc80000000017 */
[----:B------:R-:W-:-:S04]  /*1030*/  FFMA R25, R23, -0.26794922351837158203, R28 ;  /* 0xbe8930a417197823 */ /* 0x000fc8000000001c */
[----:B-1----:R-:W-:-:S04]  /*1040*/  FFMA R27, R25, -0.26794922351837158203, R26 ;  /* 0xbe8930a4191b7823 */ /* 0x002fc8000000001a */
[----:B------:R-:W-:-:S04]  /*1050*/  FFMA R22, R27, -0.26794922351837158203, R22 ;  /* 0xbe8930a41b167823 */ /* 0x000fc80000000016 */
[----:B------:R-:W-:-:S04]  /*1060*/  FFMA R13, R22, -0.26794922351837158203, R13 ;  /* 0xbe8930a4160d7823 */ /* 0x000fc8000000000d */
[----:B------:R-:W-:-:S04]  /*1070*/  FFMA R14, R13, -0.26794922351837158203, R14 ;  /* 0xbe8930a40d0e7823 */ /* 0x000fc8000000000e */
[----:B------:R-:W-:Y:S01]  /*1080*/  FFMA R15, R14, -0.26794922351837158203, R15 ;  /* 0xbe8930a40e0f7823 */ /* 0x000fe2000000000f */
[----:B------:R-:W-:Y:S01]  /*1090*/  STG.E desc[UR8][R2.64+-0x10], R21 ;  /* 0xfffff01502007986 */ /* 0x000fe2000c101908 */
[----:B------:R-:W-:-:S03]  /*10a0*/  IADD3 R12, PT, PT, R12, 0x10, RZ ;  /* 0x000000100c0c7810 */ /* 0x000fc60007ffe0ff */
[----:B------:R-:W-:Y:S04]  /*10b0*/  STG.E desc[UR8][R2.64+-0x18], R29 ;  /* 0xffffe81d02007986 */ /* 0x000fe8000c101908 */
[----:B------:R-:W-:Y:S04]  /*10c0*/  STG.E desc[UR8][R2.64+-0xc], R23 ;  /* 0xfffff41702007986 */ /* 0x000fe8000c101908 */
[----:B------:R-:W-:Y:S04]  /*10d0*/  STG.E desc[UR8][R2.64+-0x8], R25 ;  /* 0xfffff81902007986 */ /* 0x000fe8000c101908 */
[----:B------:R-:W-:Y:S04]  /*10e0*/  STG.E desc[UR8][R2.64+-0x4], R27 ;  /* 0xfffffc1b02007986 */ /* 0x000fe8000c101908 */
[----:B------:R-:W-:Y:S04]  /*10f0*/  STG.E desc[UR8][R2.64], R22 ;  /* 0x0000001602007986 */ /* 0x000fe8000c101908 */
[----:B------:R-:W-:Y:S01]  /*1100*/  STG.E desc[UR8][R2.64+0xc], R15 ;  /* 0x00000c0f02007986 */ /* 0x000fe2000c101908 */
[----:B------:R-:W-:-:S03]  /*1110*/  ISETP.NE.AND P0, PT, R12, RZ, PT ;  /* 0x000000ff0c00720c */ /* 0x000fc60003f05270 */
[----:B------:R0:W-:Y:S01]  /*1120*/  STG.E desc[UR8][R2.64+0x4], R13 ;  /* 0x0000040d02007986 */ /* 0x0001e2000c101908 */
[----:B------:R-:W-:-:S03]  /*1130*/  IADD3 R10, PT, PT, R10, 0x10, RZ ;  /* 0x000000100a0a7810 */ /* 0x000fc60007ffe0ff */
[----:B------:R1:W-:Y:S01]  /*1140*/  STG.E desc[UR8][R2.64+0x8], R14 ;  /* 0x0000080e02007986 */ /* 0x0003e2000c101908 */
[----:B0-----:R-:W-:-:S04]  /*1150*/  IADD3 R13, P1, PT, R2, 0x40, RZ ;  /* 0x00000040020d7810 */ /* 0x001fc80007f3e0ff */
[----:B-1----:R-:W-:Y:S01]  /*1160*/  IADD3.X R14, PT, PT, RZ, R3, RZ, P1, !PT ;  /* 0x00000003ff0e7210 */ /* 0x002fe20000ffe4ff */
[----:B--2---:R-:W-:-:S04]  /*1170*/  FFMA R16, R15, -0.26794922351837158203, R16 ;  /* 0xbe8930a40f107823 */ /* 0x004fc80000000010 */
[----:B---3--:R-:W-:-:S04]  /*1180*/  FFMA R17, R16, -0.26794922351837158203, R17 ;  /* 0xbe8930a410117823 */ /* 0x008fc80000000011 */
[----:B----4-:R-:W-:-:S04]  /*1190*/  FFMA R18, R17, -0.26794922351837158203, R18 ;  /* 0xbe8930a411127823 */ /* 0x010fc80000000012 */
[----:B------:R-:W-:Y:S01]  /*11a0*/  FFMA R19, R18, -0.26794922351837158203, R19 ;  /* 0xbe8930a412137823 */ /* 0x000fe20000000013 */
[----:B------:R0:W-:Y:S04]  /*11b0*/  STG.E desc[UR8][R2.64+0x10], R16 ;  /* 0x0000101002007986 */ /* 0x0001e8000c101908 */
[----:B------:R0:W-:Y:S01]  /*11c0*/  STG.E desc[UR8][R2.64+0x14], R17 ;  /* 0x0000141102007986 */ /* 0x0001e2000c101908 */
[----:B-----5:R-:W-:-:S03]  /*11d0*/  FFMA R21, R19, -0.26794922351837158203, R20 ;  /* 0xbe8930a413157823 */ /* 0x020fc60000000014 */
[----:B------:R0:W-:Y:S04]  /*11e0*/  STG.E desc[UR8][R2.64+0x18], R18 ;  /* 0x0000181202007986 */ /* 0x0001e8000c101908 */
[----:B------:R0:W-:Y:S04]  /*11f0*/  STG.E desc[UR8][R2.64+0x1c], R19 ;  /* 0x00001c1302007986 */ /* 0x0001e8000c101908 */
[----:B------:R0:W-:Y:S01]  /*1200*/  STG.E desc[UR8][R2.64+0x20], R21 ;  /* 0x0000201502007986 */ /* 0x0001e2000c101908 */
[----:B------:R-:W-:Y:S05]  /*1210*/  @P0 BRA `(.L_x_47) ;  /* 0xfffffffc001c0947 */ /* 0x000fea000383ffff */
[----:B------:R-:W-:-:S07]  /*1220*/  IADD3 R15, PT, PT, R10, 0x1, RZ ;  /* 0x000000010a0f7810 */ /* 0x000fce0007ffe0ff */
.L_x_46:
[----:B------:R-:W-:-:S13]  /*1230*/  ISETP.NE.AND P0, PT, R24, RZ, PT ;  /* 0x000000ff1800720c */ /* 0x000fda0003f05270 */
[----:B------:R-:W-:Y:S05]  /*1240*/  @!P0 BRA `(.L_x_48) ;  /* 0x00000004008c8947 */ /* 0x000fea0003800000 */
[----:B------:R-:W-:Y:S02]  /*1250*/  ISETP.GE.U32.AND P1, PT, R24, 0x8, PT ;  /* 0x000000081800780c */ /* 0x000fe40003f26070 */
[----:B------:R-:W-:-:S04]  /*1260*/  LOP3.LUT R14, R9, 0x7, RZ, 0xc0, !PT ;  /* 0x00000007090e7812 */ /* 0x000fc800078ec0ff */
[----:B------:R-:W-:-:S07]  /*1270*/  ISETP.NE.AND P2, PT, R14, RZ, PT ;  /* 0x000000ff0e00720c */ /* 0x000fce0003f45270 */
[----:B------:R-:W-:Y:S06]  /*1280*/  @!P1 BRA `(.L_x_49) ;  /* 0x0000000000b89947 */ /* 0x000fec0003800000 */
[----:B------:R-:W-:-:S04]  /*1290*/  IMAD.WIDE R12, R15, 0x4, R6 ;  /* 0x000000040f0c7825 */ /* 0x000fc800078e0206 */
[C---:B0-----:R-:W-:Y:S01]  /*12a0*/  IMAD.WIDE.U32 R2, R15.reuse, 0x4, R6 ;  /* 0x000000040f027825 */ /* 0x041fe200078e0006 */
[----:B------:R-:W2:Y:S04]  /*12b0*/  LDG.E R10, desc[UR8][R12.64+-0x4] ;  /* 0xfffffc080c0a7981 */ /* 0x000ea8000c1e1900 */
[----:B------:R-:W2:Y:S01]  /*12c0*/  LDG.E R17, desc[UR8][R2.64] ;  /* 0x0000000802117981 */ /* 0x000ea2000c1e1900 */
[----:B------:R-:W-:Y:S01]  /*12d0*/  IADD3 R19, PT, PT, R15, 0x1, RZ ;  /* 0x000000010f137810 */ /* 0x000fe20007ffe0ff */
[----:B--2---:R-:W-:-:S04]  /*12e0*/  FFMA R23, R10, -0.26794922351837158203, R17 ;  /* 0xbe8930a40a177823 */ /* 0x004fc80000000011 */
[----:B------:R-:W-:Y:S01]  /*12f0*/  IMAD.WIDE.U32 R16, R19, 0x4, R6 ;  /* 0x0000000413107825 */ /* 0x000fe200078e0006 */
[----:B------:R0:W-:Y:S04]  /*1300*/  STG.E desc[UR8][R2.64], R23 ;  /* 0x0000001702007986 */ /* 0x0001e8000c101908 */
[----:B------:R-:W2:Y:S01]  /*1310*/  LDG.E R10, desc[UR8][R16.64] ;  /* 0x00000008100a7981 */ /* 0x000ea2000c1e1900 */
[----:B------:R-:W-:-:S05]  /*1320*/  IADD3 R19, PT, PT, R15, 0x2, RZ ;  /* 0x000000020f137810 */ /* 0x000fca0007ffe0ff */
[----:B------:R-:W-:-:S04]  /*1330*/  IMAD.WIDE.U32 R18, R19, 0x4, R6 ;  /* 0x0000000413127825 */ /* 0x000fc800078e0006 */
[----:B--2---:R-:W-:-:S05]  /*1340*/  FFMA R25, R23, -0.26794922351837158203, R10 ;  /* 0xbe8930a417197823 */ /* 0x004fca000000000a */
[----:B------:R1:W-:Y:S04]  /*1350*/  STG.E desc[UR8][R16.64], R25 ;  /* 0x0000001910007986 */ /* 0x0003e8000c101908 */
[----:B------:R-:W2:Y:S04]  /*1360*/  LDG.E R10, desc[UR8][R12.64+0x4] ;  /* 0x000004080c0a7981 */ /* 0x000ea8000c1e1900 */
[----:B------:R-:W2:Y:S01]  /*1370*/  LDG.E R21, desc[UR8][R18.64] ;  /* 0x0000000812157981 */ /* 0x000ea2000c1e1900 */
[----:B------:R-:W-:Y:S01]  /*1380*/  IADD3 R29, PT, PT, R15, 0x3, RZ ;  /* 0x000000030f1d7810 */ /* 0x000fe20007ffe0ff */
[----:B--2---:R-:W-:-:S04]  /*1390*/  FFMA R27, R10, -0.26794922351837158203, R21 ;  /* 0xbe8930a40a1b7823 */ /* 0x004fc80000000015 */
[----:B------:R-:W-:Y:S01]  /*13a0*/  IMAD.WIDE.U32 R20, R29, 0x4, R6 ;  /* 0x000000041d147825 */ /* 0x000fe200078e0006 */
[----:B------:R2:W-:Y:S04]  /*13b0*/  STG.E desc[UR8][R18.64], R27 ;  /* 0x0000001b12007986 */ /* 0x0005e8000c101908 */
[----:B------:R-:W3:Y:S04]  /*13c0*/  LDG.E R10, desc[UR8][R12.64+0x8] ;  /* 0x000008080c0a7981 */ /* 0x000ee8000c1e1900 */
[----:B0-----:R-:W3:Y:S01]  /*13d0*/  LDG.E R23, desc[UR8][R20.64] ;  /* 0x0000000814177981 */ /* 0x001ee2000c1e1900 */
[----:B------:R-:W-:-:S05]  /*13e0*/  IADD3 R29, PT, PT, R15, 0x4, RZ ;  /* 0x000000040f1d7810 */ /* 0x000fca0007ffe0ff */
[----:B-1----:R-:W-:-:S04]  /*13f0*/  IMAD.WIDE.U32 R16, R29, 0x4, R6 ;  /* 0x000000041d107825 */ /* 0x002fc800078e0006 */
[----:B---3--:R-:W-:-:S05]  /*1400*/  FFMA R23, R10, -0.26794922351837158203, R23 ;  /* 0xbe8930a40a177823 */ /* 0x008fca0000000017 */
[----:B------:R0:W-:Y:S04]  /*1410*/  STG.E desc[UR8][R20.64], R23 ;  /* 0x0000001714007986 */ /* 0x0001e8000c101908 */
[----:B------:R-:W3:Y:S04]  /*1420*/  LDG.E R10, desc[UR8][R12.64+0xc] ;  /* 0x00000c080c0a7981 */ /* 0x000ee8000c1e1900 */
[----:B------:R-:W3:Y:S01]  /*1430*/  LDG.E R25, desc[UR8][R16.64] ;  /* 0x0000000810197981 */ /* 0x000ee2000c1e1900 */
[----:B------:R-:W-:-:S05]  /*1440*/  IADD3 R29, PT, PT, R15, 0x5, RZ ;  /* 0x000000050f1d7810 */ /* 0x000fca0007ffe0ff */
[----:B--2---:R-:W-:-:S04]  /*1450*/  IMAD.WIDE.U32 R18, R29, 0x4, R6 ;  /* 0x000000041d127825 */ /* 0x004fc800078e0006 */
[----:B---3--:R-:W-:-:S05]  /*1460*/  FFMA R25, R10, -0.26794922351837158203, R25 ;  /* 0xbe8930a40a197823 */ /* 0x008fca0000000019 */
[----:B------:R1:W-:Y:S04]  /*1470*/  STG.E desc[UR8][R16.64], R25 ;  /* 0x0000001910007986 */ /* 0x0003e8000c101908 */
[----:B------:R-:W2:Y:S04]  /*1480*/  LDG.E R10, desc[UR8][R12.64+0x10] ;  /* 0x000010080c0a7981 */ /* 0x000ea8000c1e1900 */
[----:B------:R-:W2:Y:S01]  /*1490*/  LDG.E R27, desc[UR8][R18.64] ;  /* 0x00000008121b7981 */ /* 0x000ea2000c1e1900 */
[----:B------:R-:W-:-:S05]  /*14a0*/  IADD3 R29, PT, PT, R15, 0x6, RZ ;  /* 0x000000060f1d7810 */ /* 0x000fca0007ffe0ff */
[----:B0-----:R-:W-:-:S04]  /*14b0*/  IMAD.WIDE.U32 R20, R29, 0x4, R6 ;  /* 0x000000041d147825 */ /* 0x001fc800078e0006 */
[----:B--2---:R-:W-:-:S05]  /*14c0*/  FFMA R27, R10, -0.26794922351837158203, R27 ;  /* 0xbe8930a40a1b7823 */ /* 0x004fca000000001b */
[----:B------:R2:W-:Y:S04]  /*14d0*/  STG.E desc[UR8][R18.64], R27 ;  /* 0x0000001b12007986 */ /* 0x0005e8000c101908 */
[----:B------:R-:W3:Y:S04]  /*14e0*/  LDG.E R10, desc[UR8][R12.64+0x14] ;  /* 0x000014080c0a7981 */ /* 0x000ee8000c1e1900 */
[----:B------:R-:W3:Y:S02]  /*14f0*/  LDG.E R23, desc[UR8][R20.64] ;  /* 0x0000000814177981 */ /* 0x000ee4000c1e1900 */
[----:B---3--:R-:W-:-:S05]  /*1500*/  FFMA R23, R10, -0.26794922351837158203, R23 ;  /* 0xbe8930a40a177823 */ /* 0x008fca0000000017 */
[----:B------:R2:W-:Y:S04]  /*1510*/  STG.E desc[UR8][R20.64], R23 ;  /* 0x0000001714007986 */ /* 0x0005e8000c101908 */
[----:B------:R-:W3:Y:S04]  /*1520*/  LDG.E R10, desc[UR8][R12.64+0x18] ;  /* 0x000018080c0a7981 */ /* 0x000ee8000c1e1900 */
[----:B-1----:R-:W3:Y:S01]  /*1530*/  LDG.E R17, desc[UR8][R2.64+0x1c] ;  /* 0x00001c0802117981 */ /* 0x002ee2000c1e1900 */
[----:B------:R-:W-:Y:S01]  /*1540*/  IADD3 R15, PT, PT, R15, 0x8, RZ ;  /* 0x000000080f0f7810 */ /* 0x000fe20007ffe0ff */
[----:B---3--:R-:W-:-:S05]  /*1550*/  FFMA R17, R10, -0.26794922351837158203, R17 ;  /* 0xbe8930a40a117823 */ /* 0x008fca0000000011 */
[----:B------:R2:W-:Y:S02]  /*1560*/  STG.E desc[UR8][R2.64+0x1c], R17 ;  /* 0x00001c1102007986 */ /* 0x0005e4000c101908 */
.L_x_49:
[----:B------:R-:W-:Y:S05]  /*1570*/  @!P2 BRA `(.L_x_48) ;  /* 0x0000000000c0a947 */ /* 0x000fea0003800000 */
[----:B------:R-:W-:Y:S02]  /*1580*/  ISETP.GE.U32.AND P1, PT, R14, 0x4, PT ;  /* 0x000000040e00780c */ /* 0x000fe40003f26070 */
[----:B------:R-:W-:-:S04]  /*1590*/  LOP3.LUT R10, R9, 0x3, RZ, 0xc0, !PT ;  /* 0x00000003090a7812 */ /* 0x000fc800078ec0ff */
[----:B------:R-:W-:-:S07]  /*15a0*/  ISETP.NE.AND P2, PT, R10, RZ, PT ;  /* 0x000000ff0a00720c */ /* 0x000fce0003f45270 */
[----:B------:R-:W-:Y:S06]  /*15b0*/  @!P1 BRA `(.L_x_50) ;  /* 0x0000000000589947 */ /* 0x000fec0003800000 */
[----:B------:R-:W-:-:S04]  /*15c0*/  IMAD.WIDE R12, R15, 0x4, R6 ;  /* 0x000000040f0c7825 */ /* 0x000fc800078e0206 */
[C---:B0-2---:R-:W-:Y:S01]  /*15d0*/  IMAD.WIDE.U32 R2, R15.reuse, 0x4, R6 ;  /* 0x000000040f027825 */ /* 0x045fe200078e0006 */
        /* <DEDUP_REMOVED lines=12> */
[----:B------:R-:W2:Y:S02]  /*16a0*/  LDG.E R25, desc[UR8][R18.64] ;  /* 0x0000000812197981 */ /* 0x000ea4000c1e1900 */
[----:B--2---:R-:W-:-:S05]  /*16b0*/  FFMA R25, R14, -0.26794922351837158203, R25 ;  /* 0xbe8930a40e197823 */ /* 0x004fca0000000019 */
[----:B------:R1:W-:Y:S04]  /*16c0*/  STG.E desc[UR8][R18.64], R25 ;  /* 0x0000001912007986 */ /* 0x0003e8000c101908 */
[----:B------:R-:W2:Y:S04]  /*16d0*/  LDG.E R14, desc[UR8][R12.64+0x8] ;  /* 0x000008080c0e7981 */ /* 0x000ea8000c1e1900 */
[----:B0-----:R-:W2:Y:S01]  /*16e0*/  LDG.E R21, desc[UR8][R2.64+0xc] ;  /* 0x00000c0802157981 */ /* 0x001ea2000c1e1900 */
[----:B------:R-:W-:Y:S01]  /*16f0*/  IADD3 R15, PT, PT, R15, 0x4, RZ ;  /* 0x000000040f0f7810 */ /* 0x000fe20007ffe0ff */
[----:B--2---:R-:W-:-:S05]  /*1700*/  FFMA R21, R14, -0.26794922351837158203, R21 ;  /* 0xbe8930a40e157823 */ /* 0x004fca0000000015 */
[----:B------:R1:W-:Y:S02]  /*1710*/  STG.E desc[UR8][R2.64+0xc], R21 ;  /* 0x00000c1502007986 */ /* 0x0003e4000c101908 */
.L_x_50:
[----:B------:R-:W-:Y:S05]  /*1720*/  @!P2 BRA `(.L_x_48) ;  /* 0x000000000054a947 */ /* 0x000fea0003800000 */
[----:B------:R-:W3:Y:S01]  /*1730*/  LDC.64 R6, c[0x0][0x388] ;  /* 0x0000e200ff067b82 */ /* 0x000ee20000000a00 */
[----:B------:R-:W-:Y:S01]  /*1740*/  IADD3 R10, PT, PT, -R10, RZ, RZ ;  /* 0x000000ff0a0a7210 */ /* 0x000fe20007ffe1ff */
[----:B---3--:R-:W-:-:S03]  /*1750*/  IMAD.WIDE.U32 R6, R8, 0x4, R6 ;  /* 0x0000000408067825 */ /* 0x008fc600078e0006 */
[----:B012---:R-:W-:Y:S01]  /*1760*/  IADD3 R2, P1, PT, R6, -0x4, RZ ;  /* 0xfffffffc06027810 */ /* 0x007fe20007f3e0ff */
[----:B------:R-:W-:-:S03]  /*1770*/  IMAD.WIDE.U32 R12, R15, 0x4, R6 ;  /* 0x000000040f0c7825 */ /* 0x000fc600078e0006 */
[----:B------:R-:W-:Y:S02]  /*1780*/  IADD3.X R3, PT, PT, R7, -0x1, RZ, P1, !PT ;  /* 0xffffffff07037810 */ /* 0x000fe40000ffe4ff */
[----:B------:R-:W-:Y:S02]  /*1790*/  MOV R8, R12 ;  /* 0x0000000c00087202 */ /* 0x000fe40000000f00 */
[----:B------:R-:W-:-:S07]  /*17a0*/  MOV R21, R13 ;  /* 0x0000000d00157202 */ /* 0x000fce0000000f00 */
.L_x_51:
[----:B------:R-:W-:Y:S01]  /*17b0*/  IMAD.WIDE R16, R15, 0x4, R2 ;  /* 0x000000040f107825 */ /* 0x000fe200078e0202 */
[----:B---3--:R-:W-:Y:S02]  /*17c0*/  MOV R12, R8 ;  /* 0x00000008000c7202 */ /* 0x008fe40000000f00 */
[----:B------:R-:W-:-:S03]  /*17d0*/  MOV R13, R21 ;  /* 0x00000015000d7202 */ /* 0x000fc60000000f00 */
[----:B------:R-:W2:Y:S04]  /*17e0*/  LDG.E R16, desc[UR8][R16.64] ;  /* 0x0000000810107981 */ /* 0x000ea8000c1e1900 */
[----:B------:R-:W2:Y:S01]  /*17f0*/  LDG.E R19, desc[UR8][R12.64] ;  /* 0x000000080c137981 */ /* 0x000ea2000c1e1900 */
[----:B------:R-:W-:-:S04]  /*1800*/  IADD3 R10, PT, PT, R10, 0x1, RZ ;  /* 0x000000010a0a7810 */ /* 0x000fc80007ffe0ff */
[----:B------:R-:W-:Y:S02]  /*1810*/  ISETP.NE.AND P1, PT, R10, RZ, PT ;  /* 0x000000ff0a00720c */ /* 0x000fe40003f25270 */
[----:B------:R-:W-:Y:S02]  /*1820*/  IADD3 R8, P2, PT, R12, 0x4, RZ ;  /* 0x000000040c087810 */ /* 0x000fe40007f5e0ff */
[----:B------:R-:W-:-:S03]  /*1830*/  IADD3 R15, PT, PT, R15, 0x1, RZ ;  /* 0x000000010f0f7810 */ /* 0x000fc60007ffe0ff */
[----:B------:R-:W-:Y:S02]  /*1840*/  IMAD.X R21, RZ, RZ, R13, P2 ;  /* 0x000000ffff157224 */ /* 0x000fe400010e060d */
[----:B--2---:R-:W-:-:S05]  /*1850*/  FFMA R19, R16, -0.26794922351837158203, R19 ;  /* 0xbe8930a410137823 */ /* 0x004fca0000000013 */
[----:B------:R3:W-:Y:S01]  /*1860*/  STG.E desc[UR8][R12.64], R19 ;  /* 0x000000130c007986 */ /* 0x0007e2000c101908 */
[----:B------:R-:W-:Y:S05]  /*1870*/  @P1 BRA `(.L_x_51) ;  /* 0xfffffffc00cc1947 */ /* 0x000fea000383ffff */
.L_x_48:
[----:B012---:R-:W2:Y:S01]  /*1880*/  LDG.E R2, desc[UR8][R4.64+-0x4] ;  /* 0xfffffc0804027981 */ /* 0x007ea2000c1e1900 */
[----:B------:R-:W-:Y:S01]  /*1890*/  ISETP.GE.U32.AND P1, PT, R11, 0xf, PT ;  /* 0x0000000f0b00780c */ /* 0x000fe20003f26070 */
[----:B--2---:R-:W-:-:S05]  /*18a0*/  FMUL R3, R2, 0.21132488548755645752 ;  /* 0x3e58658d02037820 */ /* 0x004fca0000400000 */
[----:B------:R0:W-:Y:S07]  /*18b0*/  STG.E desc[UR8][R4.64+-0x4], R3 ;  /* 0xfffffc0304007986 */ /* 0x0001ee000c101908 */
[----:B------:R-:W-:Y:S05]  /*18c0*/  @!P1 BRA `(.L_x_52) ;  /* 0x0000000400a49947 */ /* 0x000fea0003800000 */
[----:B0-----:R-:W-:-:S05]  /*18d0*/  IMAD.WIDE.U32 R2, R9, 0x4, R6 ;  /* 0x0000000409027825 */ /* 0x001fca00078e0006 */
[----:B------:R0:W5:Y:S01]  /*18e0*/  LDG.E R15, desc[UR8][R2.64] ;  /* 0x00000008020f7981 */ /* 0x000162000c1e1900 */
[----:B------:R-:W-:Y:S02]  /*18f0*/  LOP3.LUT R4, R9, 0xfffffff0, RZ, 0xc0, !PT ;  /* 0xfffffff009047812 */ /* 0x000fe400078ec0ff */
[----:B------:R-:W-:Y:S02]  /*1900*/  IADD3 R11, PT, PT, R0, -0x8, RZ ;  /* 0xfffffff8000b7810 */ /* 0x000fe40007ffe0ff */
[----:B------:R-:W-:-:S07]  /*1910*/  IADD3 R0, PT, PT, -R4, RZ, RZ ;  /* 0x000000ff04007210 */ /* 0x000fce0007ffe1ff */
.L_x_53:
[----:B0-2---:R-:W-:-:S05]  /*1920*/  IADD3 R3, PT, PT, R11, 0x6, RZ ;  /* 0x000000060b037810 */ /* 0x005fca0007ffe0ff */
[----:B------:R-:W-:-:S05]  /*1930*/  IMAD.WIDE.U32 R2, R3, 0x4, R6 ;  /* 0x0000000403027825 */ /* 0x000fca00078e0006 */
[----:B------:R-:W2:Y:S01]  /*1940*/  LDG.E R4, desc[UR8][R2.64] ;  /* 0x0000000802047981 */ /* 0x000ea2000c1e1900 */
[----:B------:R-:W-:Y:S01]  /*1950*/  IADD3 R5, PT, PT, R11, 0x5, RZ ;  /* 0x000000050b057810 */ /* 0x000fe20007ffe0ff */
[----:B--2--5:R-:W-:-:S04]  /*1960*/  FADD R4, -R4, R15 ;  /* 0x0000000f04047221 */ /* 0x024fc80000000100 */
[----:B------:R-:W-:Y:S01]  /*1970*/  FMUL R15, R4, -0.26794922351837158203 ;  /* 0xbe8930a4040f7820 */ /* 0x000fe20000400000 */
[----:B------:R-:W-:-:S04]  /*1980*/  IMAD.WIDE.U32 R4, R5, 0x4, R6 ;  /* 0x0000000405047825 */ /* 0x000fc800078e0006 */
[----:B------:R0:W-:Y:S04]  /*1990*/  STG.E desc[UR8][R2.64], R15 ;  /* 0x0000000f02007986 */ /* 0x0001e8000c101908 */
[----:B------:R-:W2:Y:S01]  /*19a0*/  LDG.E R8, desc[UR8][R4.64] ;  /* 0x0000000804087981 */ /* 0x000ea2000c1e1900 */
[----:B---3--:R-:W-:-:S05]  /*19b0*/  IADD3 R13, PT, PT, R11, 0x4, RZ ;  /* 0x000000040b0d7810 */ /* 0x008fca0007ffe0ff */
[----:B------:R-:W-:-:S04]  /*19c0*/  IMAD.WIDE.U32 R12, R13, 0x4, R6 ;  /* 0x000000040d0c7825 */ /* 0x000fc800078e0006 */
[----:B--2---:R-:W-:-:S04]  /*19d0*/  FADD R8, R15, -R8 ;  /* 0x800000080f087221 */ /* 0x004fc80000000000 */
[----:B------:R-:W-:-:S05]  /*19e0*/  FMUL R17, R8, -0.26794922351837158203 ;  /* 0xbe8930a408117820 */ /* 0x000fca0000400000 */
[----:B------:R1:W-:Y:S04]  /*19f0*/  STG.E desc[UR8][R4.64], R17 ;  /* 0x0000001104007986 */ /* 0x0003e8000c101908 */
[----:B------:R-:W2:Y:S01]  /*1a00*/  LDG.E R8, desc[UR8][R12.64] ;  /* 0x000000080c087981 */ /* 0x000ea2000c1e1900 */
[----:B------:R-:W-:-:S05]  /*1a10*/  IADD3 R21, PT, PT, R11, 0x3, RZ ;  /* 0x000000030b157810 */ /* 0x000fca0007ffe0ff */
[----:B0-----:R-:W-:-:S04]  /*1a20*/  IMAD.WIDE.U32 R2, R21, 0x4, R6 ;  /* 0x0000000415027825 */ /* 0x001fc800078e0006 */
[----:B--2---:R-:W-:-:S04]  /*1a30*/  FADD R8, R17, -R8 ;  /* 0x8000000811087221 */ /* 0x004fc80000000000 */
[----:B------:R-:W-:-:S05]  /*1a40*/  FMUL R19, R8, -0.26794922351837158203 ;  /* 0xbe8930a408137820 */ /* 0x000fca0000400000 */
[----:B------:R0:W-:Y:S04]  /*1a50*/  STG.E desc[UR8][R12.64], R19 ;  /* 0x000000130c007986 */ /* 0x0001e8000c101908 */
[----:B------:R-:W2:Y:S01]  /*1a60*/  LDG.E R8, desc[UR8][R2.64] ;  /* 0x0000000802087981 */ /* 0x000ea2000c1e1900 */
[----:B------:R-:W-:-:S05]  /*1a70*/  IADD3 R15, PT, PT, R11, 0x2, RZ ;  /* 0x000000020b0f7810 */ /* 0x000fca0007ffe0ff */
[----:B-1----:R-:W-:-:S04]  /*1a80*/  IMAD.WIDE.U32 R4, R15, 0x4, R6 ;  /* 0x000000040f047825 */ /* 0x002fc800078e0006 */
        /* <DEDUP_REMOVED lines=10> */
[----:B------:R-:W-:-:S04]  /*1b30*/  IMAD.WIDE.U32 R14, R11, 0x4, R6 ;  /* 0x000000040b0e7825 */ /* 0x000fc800078e0006 */
[----:B--2---:R-:W-:-:S04]  /*1b40*/  FADD R8, R17, -R8 ;  /* 0x8000000811087221 */ /* 0x004fc80000000000 */
[----:B------:R-:W-:-:S05]  /*1b50*/  FMUL R19, R8, -0.26794922351837158203 ;  /* 0xbe8930a408137820 */ /* 0x000fca0000400000 */
[----:B------:R2:W-:Y:S04]  /*1b60*/  STG.E desc[UR8][R12.64], R19 ;  /* 0x000000130c007986 */ /* 0x0005e8000c101908 */
[----:B-1----:R-:W3:Y:S01]  /*1b70*/  LDG.E R2, desc[UR8][R14.64] ;  /* 0x000000080e027981 */ /* 0x002ee2000c1e1900 */
[----:B------:R-:W-:Y:S01]  /*1b80*/  IADD3 R3, PT, PT, R11, -0x1, RZ ;  /* 0xffffffff0b037810 */ /* 0x000fe20007ffe0ff */
[----:B---3--:R-:W-:-:S04]  /*1b90*/  FADD R2, R19, -R2 ;  /* 0x8000000213027221 */ /* 0x008fc80000000000 */
[----:B------:R-:W-:Y:S01]  /*1ba0*/  FMUL R21, R2, -0.26794922351837158203 ;  /* 0xbe8930a402157820 */ /* 0x000fe20000400000 */
[----:B------:R-:W-:-:S04]  /*1bb0*/  IMAD.WIDE.U32 R2, R3, 0x4, R6 ;  /* 0x0000000403027825 */ /* 0x000fc800078e0006 */
[----:B------:R1:W-:Y:S04]  /*1bc0*/  STG.E desc[UR8][R14.64], R21 ;  /* 0x000000150e007986 */ /* 0x0003e8000c101908 */
[----:B0-----:R-:W3:Y:S01]  /*1bd0*/  LDG.E R4, desc[UR8][R2.64] ;  /* 0x0000000802047981 */ /* 0x001ee2000c1e1900 */
[----:B------:R-:W-:Y:S01]  /*1be0*/  IADD3 R5, PT, PT, R11, -0x2, RZ ;  /* 0xfffffffe0b057810 */ /* 0x000fe20007ffe0ff */
[----:B---3--:R-:W-:-:S04]  /*1bf0*/  FADD R4, R21, -R4 ;  /* 0x8000000415047221 */ /* 0x008fc80000000000 */
[----:B------:R-:W-:Y:S01]  /*1c00*/  FMUL R17, R4, -0.26794922351837158203 ;  /* 0xbe8930a404117820 */ /* 0x000fe20000400000 */
[----:B------:R-:W-:-:S04]  /*1c10*/  IMAD.WIDE.U32 R4, R5, 0x4, R6 ;  /* 0x0000000405047825 */ /* 0x000fc800078e0006 */
[----:B------:R0:W-:Y:S04]  /*1c20*/  STG.E desc[UR8][R2.64], R17 ;  /* 0x0000001102007986 */ /* 0x0001e8000c101908 */
[----:B------:R-:W3:Y:S01]  /*1c30*/  LDG.E R8, desc[UR8][R4.64] ;  /* 0x0000000804087981 */ /* 0x000ee2000c1e1900 */
[----:B--2---:R-:W-:-:S05]  /*1c40*/  IADD3 R13, PT, PT, R11, -0x3, RZ ;  /* 0xfffffffd0b0d7810 */ /* 0x004fca0007ffe0ff */
[----:B------:R-:W-:-:S04]  /*1c50*/  IMAD.WIDE.U32 R12, R13, 0x4, R6 ;  /* 0x000000040d0c7825 */ /* 0x000fc800078e0006 */
[----:B---3--:R-:W-:-:S04]  /*1c60*/  FADD R8, R17, -R8 ;  /* 0x8000000811087221 */ /* 0x008fc80000000000 */
[----:B------:R-:W-:-:S05]  /*1c70*/  FMUL R19, R8, -0.26794922351837158203 ;  /* 0xbe8930a408137820 */ /* 0x000fca0000400000 */
[----:B------:R2:W-:Y:S04]  /*1c80*/  STG.E desc[UR8][R4.64], R19 ;  /* 0x0000001304007986 */ /* 0x0005e8000c101908 */
[----:B------:R-:W3:Y:S01]  /*1c90*/  LDG.E R8, desc[UR8][R12.64] ;  /* 0x000000080c087981 */ /* 0x000ee2000c1e1900 */
[----:B-1----:R-:W-:-:S05]  /*1ca0*/  IADD3 R21, PT, PT, R11, -0x4, RZ ;  /* 0xfffffffc0b157810 */ /* 0x002fca0007ffe0ff */
[----:B0-----:R-:W-:-:S04]  /*1cb0*/  IMAD.WIDE.U32 R2, R21, 0x4, R6 ;  /* 0x0000000415027825 */ /* 0x001fc800078e0006 */
[----:B---3--:R-:W-:-:S04]  /*1cc0*/  FADD R8, R19, -R8 ;  /* 0x8000000813087221 */ /* 0x008fc80000000000 */
[----:B------:R-:W-:-:S05]  /*1cd0*/  FMUL R15, R8, -0.26794922351837158203 ;  /* 0xbe8930a4080f7820 */ /* 0x000fca0000400000 */
[----:B------:R0:W-:Y:S04]  /*1ce0*/  STG.E desc[UR8][R12.64], R15 ;  /* 0x0000000f0c007986 */ /* 0x0001e8000c101908 */
[----:B------:R-:W3:Y:S01]  /*1cf0*/  LDG.E R8, desc[UR8][R2.64] ;  /* 0x0000000802087981 */ /* 0x000ee2000c1e1900 */
[----:B------:R-:W-:-:S05]  /*1d00*/  IADD3 R21, PT, PT, R11, -0x5, RZ ;  /* 0xfffffffb0b157810 */ /* 0x000fca0007ffe0ff */
[----:B--2---:R-:W-:-:S04]  /*1d10*/  IMAD.WIDE.U32 R4, R21, 0x4, R6 ;  /* 0x0000000415047825 */ /* 0x004fc800078e0006 */
[----:B---3--:R-:W-:-:S04]  /*1d20*/  FADD R8, R15, -R8 ;  /* 0x800000080f087221 */ /* 0x008fc80000000000 */
[----:B------:R-:W-:-:S05]  /*1d30*/  FMUL R17, R8, -0.26794922351837158203 ;  /* 0xbe8930a408117820 */ /* 0x000fca0000400000 */
[----:B------:R1:W-:Y:S04]  /*1d40*/  STG.E desc[UR8][R2.64], R17 ;  /* 0x0000001102007986 */ /* 0x0003e8000c101908 */
[----:B------:R-:W2:Y:S01]  /*1d50*/  LDG.E R8, desc[UR8][R4.64] ;  /* 0x0000000804087981 */ /* 0x000ea2000c1e1900 */
[----:B------:R-:W-:-:S05]  /*1d60*/  IADD3 R21, PT, PT, R11, -0x6, RZ ;  /* 0xfffffffa0b157810 */ /* 0x000fca0007ffe0ff */
[----:B0-----:R-:W-:-:S04]  /*1d70*/  IMAD.WIDE.U32 R12, R21, 0x4, R6 ;  /* 0x00000004150c7825 */ /* 0x001fc800078e0006 */
[----:B--2---:R-:W-:-:S04]  /*1d80*/  FADD R8, R17, -R8 ;  /* 0x8000000811087221 */ /* 0x004fc80000000000 */
[----:B------:R-:W-:-:S05]  /*1d90*/  FMUL R19, R8, -0.26794922351837158203 ;  /* 0xbe8930a408137820 */ /* 0x000fca0000400000 */
[----:B------:R0:W-:Y:S04]  /*1da0*/  STG.E desc[UR8][R4.64], R19 ;  /* 0x0000001304007986 */ /* 0x0001e8000c101908 */
[----:B------:R-:W2:Y:S01]  /*1db0*/  LDG.E R8, desc[UR8][R12.64] ;  /* 0x000000080c087981 */ /* 0x000ea2000c1e1900 */
[----:B------:R-:W-:-:S05]  /*1dc0*/  IADD3 R15, PT, PT, R11, -0x7, RZ ;  /* 0xfffffff90b0f7810 */ /* 0x000fca0007ffe0ff */
[----:B-1----:R-:W-:-:S04]  /*1dd0*/  IMAD.WIDE.U32 R2, R15, 0x4, R6 ;  /* 0x000000040f027825 */ /* 0x002fc800078e0006 */
[----:B--2---:R-:W-:-:S04]  /*1de0*/  FADD R8, R19, -R8 ;  /* 0x8000000813087221 */ /* 0x004fc80000000000 */
        /* <DEDUP_REMOVED lines=8> */
[----:B------:R-:W3:Y:S01]  /*1e70*/  LDG.E R8, desc[UR8][R4.64] ;  /* 0x0000000804087981 */ /* 0x000ee2000c1e1900 */
[----:B------:R-:W-:-:S05]  /*1e80*/  IADD3 R15, PT, PT, R11, -0x9, RZ ;  /* 0xfffffff70b0f7810 */ /* 0x000fca0007ffe0ff */
[----:B-1----:R-:W-:-:S04]  /*1e90*/  IMAD.WIDE.U32 R12, R15, 0x4, R6 ;  /* 0x000000040f0c7825 */ /* 0x002fc800078e0006 */
[----:B---3--:R-:W-:-:S04]  /*1ea0*/  FADD R8, R17, -R8 ;  /* 0x8000000811087221 */ /* 0x008fc80000000000 */
[----:B------:R-:W-:-:S05]  /*1eb0*/  FMUL R19, R8, -0.26794922351837158203 ;  /* 0xbe8930a408137820 */ /* 0x000fca0000400000 */
[----:B------:R2:W-:Y:S04]  /*1ec0*/  STG.E desc[UR8][R4.64], R19 ;  /* 0x0000001304007986 */ /* 0x0005e8000c101908 */
[----:B------:R-:W3:Y:S01]  /*1ed0*/  LDG.E R8, desc[UR8][R12.64] ;  /* 0x000000080c087981 */ /* 0x000ee2000c1e1900 */
[----:B------:R-:W-:Y:S02]  /*1ee0*/  IADD3 R0, PT, PT, R0, 0x10, RZ ;  /* 0x0000001000007810 */ /* 0x000fe40007ffe0ff */
[----:B------:R-:W-:Y:S02]  /*1ef0*/  IADD3 R11, PT, PT, R11, -0x10, RZ ;  /* 0xfffffff00b0b7810 */ /* 0x000fe40007ffe0ff */
[----:B------:R-:W-:Y:S01]  /*1f00*/  ISETP.NE.AND P1, PT, R0, RZ, PT ;  /* 0x000000ff0000720c */ /* 0x000fe20003f25270 */
[----:B---3--:R-:W-:-:S04]  /*1f10*/  FADD R8, R19, -R8 ;  /* 0x8000000813087221 */ /* 0x008fc80000000000 */
[----:B------:R-:W-:-:S05]  /*1f20*/  FMUL R15, R8, -0.26794922351837158203 ;  /* 0xbe8930a4080f7820 */ /* 0x000fca0000400000 */
[----:B------:R2:W-:Y:S03]  /*1f30*/  STG.E desc[UR8][R12.64], R15 ;  /* 0x0000000f0c007986 */ /* 0x0005e6000c101908 */
[----:B------:R-:W-:Y:S05]  /*1f40*/  @P1 BRA `(.L_x_53) ;  /* 0xfffffff800741947 */ /* 0x000fea000383ffff */
[----:B------:R-:W-:-:S07]  /*1f50*/  IADD3 R11, PT, PT, R11, 0x6, RZ ;  /* 0x000000060b0b7810 */ /* 0x000fce0007ffe0ff */
.L_x_52:
[----:B------:R-:W-:Y:S05]  /*1f60*/  @!P0 EXIT ;  /* 0x000000000000894d */ /* 0x000fea0003800000 */
[----:B------:R-:W-:Y:S02]  /*1f70*/  ISETP.GE.U32.AND P0, PT, R24, 0x8, PT ;  /* 0x000000081800780c */ /* 0x000fe40003f06070 */
[----:B------:R-:W-:-:S04]  /*1f80*/  LOP3.LUT R8, R9, 0x7, RZ, 0xc0, !PT ;  /* 0x0000000709087812 */ /* 0x000fc800078ec0ff */
[----:B------:R-:W-:-:S07]  /*1f90*/  ISETP.NE.AND P1, PT, R8, RZ, PT ;  /* 0x000000ff0800720c */ /* 0x000fce0003f25270 */
[----:B------:R-:W-:Y:S06]  /*1fa0*/  @!P0 BRA `(.L_x_54) ;  /* 0x0000000000c48947 */ /* 0x000fec0003800000 */
[----:B0-2---:R-:W-:-:S05]  /*1fb0*/  IMAD.WIDE.U32 R2, R11, 0x4, R6 ;  /* 0x000000040b027825 */ /* 0x005fca00078e0006 */
[----:B------:R-:W2:Y:S04]  /*1fc0*/  LDG.E R0, desc[UR8][R2.64+0x4] ;  /* 0x0000040802007981 */ /* 0x000ea8000c1e1900 */
[----:B------:R-:W2:Y:S01]  /*1fd0*/  LDG.E R5, desc[UR8][R2.64] ;  /* 0x0000000802057981 */ /* 0x000ea2000c1e1900 */
[----:B---3--:R-:W-:Y:S01]  /*1fe0*/  IADD3 R13, PT, PT, R11, -0x1, RZ ;  /* 0xffffffff0b0d7810 */ /* 0x008fe20007ffe0ff */
[----:B--2---:R-:W-:-:S04]  /*1ff0*/  FADD R0, R0, -R5 ;  /* 0x8000000500007221 */ /* 0x004fc80000000000 */
[----:B------:R-:W-:-:S04]  /*2000*/  IMAD.WIDE.U32 R4, R13, 0x4, R6 ;  /* 0x000000040d047825 */ /* 0x000fc800078e0006 */
[----:B------:R-:W-:-:S05]  /*2010*/  FMUL R15, R0, -0.26794922351837158203 ;  /* 0xbe8930a4000f7820 */ /* 0x000fca0000400000 */
[----:B------:R0:W-:Y:S04]  /*2020*/  STG.E desc[UR8][R2.64], R15 ;  /* 0x0000000f02007986 */ /* 0x0001e8000c101908 */
[----:B------:R-:W2:Y:S01]  /*2030*/  LDG.E R0, desc[UR8][R4.64] ;  /* 0x0000000804007981 */ /* 0x000ea2000c1e1900 */
[----:B------:R-:W-:-:S05]  /*2040*/  IADD3 R13, PT, PT, R11, -0x2, RZ ;  /* 0xfffffffe0b0d7810 */ /* 0x000fca0007ffe0ff */
[----:B------:R-:W-:-:S04]  /*2050*/  IMAD.WIDE.U32 R12, R13, 0x4, R6 ;  /* 0x000000040d0c7825 */ /* 0x000fc800078e0006 */
        /* <DEDUP_REMOVED lines=16> */
[----:B------:R-:W-:-:S04]  /*2160*/  VIADD R21, R11, 0xfffffffb ;  /* 0xfffffffb0b157836 */ /* 0x000fc80000000000 */
        /* <DEDUP_REMOVED lines=21> */
.L_x_54:
[----:B------:R-:W-:Y:S05]  /*22c0*/  @!P1 EXIT ;  /* 0x000000000000994d */ /* 0x000fea0003800000 */
[----:B------:R-:W-:Y:S02]  /*22d0*/  ISETP.GE.U32.AND P0, PT, R8, 0x4, PT ;  /* 0x000000040800780c */ /* 0x000fe40003f06070 */
[----:B------:R-:W-:-:S04]  /*22e0*/  LOP3.LUT R10, R9, 0x3, RZ, 0xc0, !PT ;  /* 0x00000003090a7812 */ /* 0x000fc800078ec0ff */
[----:B------:R-:W-:-:S07]  /*22f0*/  ISETP.NE.AND P1, PT, R10, RZ, PT ;  /* 0x000000ff0a00720c */ /* 0x000fce0003f25270 */
[----:B------:R-:W-:Y:S06]  /*2300*/  @!P0 BRA `(.L_x_55) ;  /* 0x0000000000648947 */ /* 0x000fec0003800000 */
[----:B012---:R-:W-:-:S05]  /*2310*/  IMAD.WIDE.U32 R2, R11, 0x4, R6 ;  /* 0x000000040b027825 */ /* 0x007fca00078e0006 */
[----:B------:R-:W2:Y:S04]  /*2320*/  LDG.E R0, desc[UR8][R2.64+0x4] ;  /* 0x0000040802007981 */ /* 0x000ea8000c1e1900 */
[----:B------:R-:W2:Y:S01]  /*2330*/  LDG.E R5, desc[UR8][R2.64] ;  /* 0x0000000802057981 */ /* 0x000ea2000c1e1900 */
[----:B------:R-:W-:Y:S01]  /*2340*/  IADD3 R9, PT, PT, R11, -0x1, RZ ;  /* 0xffffffff0b097810 */ /* 0x000fe20007ffe0ff */
[----:B--2---:R-:W-:-:S04]  /*2350*/  FADD R0, R0, -R5 ;  /* 0x8000000500007221 */ /* 0x004fc80000000000 */
[----:B------:R-:W-:-:S04]  /*2360*/  IMAD.WIDE.U32 R4, R9, 0x4, R6 ;  /* 0x0000000409047825 */ /* 0x000fc800078e0006 */
[----:B---3--:R-:W-:-:S05]  /*2370*/  FMUL R13, R0, -0.26794922351837158203 ;  /* 0xbe8930a4000d7820 */ /* 0x008fca0000400000 */
        /* <DEDUP_REMOVED lines=18> */
.L_x_55:
[----:B------:R-:W-:Y:S05]  /*24a0*/  @!P1 EXIT ;  /* 0x000000000000994d */ /* 0x000fea0003800000 */
[----:B------:R-:W-:-:S07]  /*24b0*/  IADD3 R0, PT, PT, -R10, RZ, RZ ;  /* 0x000000ff0a007210 */ /* 0x000fce0007ffe1ff */
.L_x_56:
[----:B012-4-:R-:W-:-:S05]  /*24c0*/  IMAD.WIDE.U32 R2, R11, 0x4, R6 ;  /* 0x000000040b027825 */ /* 0x017fca00078e0006 */
[----:B------:R-:W2:Y:S04]  /*24d0*/  LDG.E R4, desc[UR8][R2.64+0x4] ;  /* 0x0000040802047981 */ /* 0x000ea8000c1e1900 */
[----:B------:R-:W2:Y:S01]  /*24e0*/  LDG.E R5, desc[UR8][R2.64] ;  /* 0x0000000802057981 */ /* 0x000ea2000c1e1900 */
[----:B------:R-:W-:-:S04]  /*24f0*/  IADD3 R0, PT, PT, R0, 0x1, RZ ;  /* 0x0000000100007810 */ /* 0x000fc80007ffe0ff */
[----:B------:R-:W-:Y:S01]  /*2500*/  ISETP.NE.AND P0, PT, R0, RZ, PT ;  /* 0x000000ff0000720c */ /* 0x000fe20003f05270 */
[----:B--2---:R-:W-:-:S04]  /*2510*/  FADD R4, R4, -R5 ;  /* 0x8000000504047221 */ /* 0x004fc80000000000 */
[----:B------:R-:W-:-:S05]  /*2520*/  FMUL R5, R4, -0.26794922351837158203 ;  /* 0xbe8930a404057820 */ /* 0x000fca0000400000 */
[----:B------:R0:W-:Y:S03]  /*2530*/  STG.E desc[UR8][R2.64], R5 ;  /* 0x0000000502007986 */ /* 0x0001e6000c101908 */
[----:B------:R-:W-:Y:S05]  /*2540*/  @!P0 EXIT ;  /* 0x000000000000894d */ /* 0x000fea0003800000 */
[----:B------:R-:W-:Y:S01]  /*2550*/  IADD3 R11, PT, PT, R11, -0x1, RZ ;  /* 0xffffffff0b0b7810 */ /* 0x000fe20007ffe0ff */
[----:B------:R-:W-:Y:S06]  /*2560*/  BRA `(.L_x_56) ;  /* 0xfffffffc00d47947 */ /* 0x000fec000383ffff */
.L_x_45:
[----:B------:R-:W2:Y:S02]  /*2570*/  LDG.E R0, desc[UR8][R4.64+-0x4] ;  /* 0xfffffc0804007981 */ /* 0x000ea4000c1e1900 */
[----:B--2---:R-:W-:-:S05]  /*2580*/  FMUL R3, R0, 0.21132488548755645752 ;  /* 0x3e58658d00037820 */ /* 0x004fca0000400000 */
[----:B------:R-:W-:Y:S01]  /*2590*/  STG.E desc[UR8][R4.64+-0x4], R3 ;  /* 0xfffffc0304007986 */ /* 0x000fe2000c101908 */
[----:B------:R-:W-:Y:S05]  /*25a0*/  EXIT ;  /* 0x000000000000794d */ /* 0x000fea0003800000 */
        .weak           $__internal_1_$__cuda_sm3x_div_rn_noftz_f32_slowpath
        .type           $__internal_1_$__cuda_sm3x_div_rn_noftz_f32_slowpath,@function
        .size           $__internal_1_$__cuda_sm3x_div_rn_noftz_f32_slowpath,(.L_x_71 - $__internal_1_$__cuda_sm3x_div_rn_noftz_f32_slowpath)
$__internal_1_$__cuda_sm3x_div_rn_noftz_f32_slowpath:
        /* <DEDUP_REMOVED lines=34> */
.L_x_58:
[----:B------:R-:W-:Y:S01]  /*27d0*/  LEA R18, R15, 0xc0800000, 0x17 ;  /* 0xc08000000f127811 */ /* 0x000fe200078eb8ff */
[----:B------:R-:W-:Y:S01]  /*27e0*/  BSSY.RECONVERGENT B2, `(.L_x_63) ;  /* 0x0000036000027945 */ /* 0x000fe20003800200 */
[----:B------:R-:W-:Y:S02]  /*27f0*/  IADD3 R17, PT, PT, R17, -0x7f, RZ ;  /* 0xffffff8111117810 */ /* 0x000fe40007ffe0ff */
[----:B------:R-:W-:-:S03]  /*2800*/  IADD3 R19, PT, PT, -R18, R3, RZ ;  /* 0x0000000312137210 */ /* 0x000fc60007ffe1ff */
[----:B------:R-:W-:Y:S01]  /*2810*/  IMAD R0, R17, -0x800000, R0 ;  /* 0xff80000011007824 */ /* 0x000fe200078e0200 */
        /* <DEDUP_REMOVED lines=24> */
[-CC-:B------:R-:W-:Y:S01]  /*29a0*/  FFMA.RZ R15, R3, R21.reuse, R18.reuse ;  /* 0x00000015030f7223 */ /* 0x180fe2000000c012 */
        /* <DEDUP_REMOVED lines=21> */
.L_x_65:
[----:B------:R-:W-:-:S04]  /*2b00*/  LOP3.LUT R0, R0, 0x80000000, RZ, 0xc0, !PT ;  /* 0x8000000000007812 */ /* 0x000fc800078ec0ff */
[----:B------:R-:W-:Y:S01]  /*2b10*/  LOP3.LUT R0, R0, 0x7f800000, RZ, 0xfc, !PT ;  /* 0x7f80000000007812 */ /* 0x000fe200078efcff */
[----:B------:R-:W-:Y:S06]  /*2b20*/  BRA `(.L_x_66) ;  /* 0x0000000000047947 */ /* 0x000fec0003800000 */
.L_x_64:
[----:B------:R-:W-:-:S07]  /*2b30*/  LEA R0, R17, R0, 0x17 ;  /* 0x0000000011007211 */ /* 0x000fce00078eb8ff */
.L_x_66:
[----:B------:R-:W-:Y:S05]  /*2b40*/  BSYNC.RECONVERGENT B2 ;  /* 0x0000000000027941 */ /* 0x000fea0003800200 */
.L_x_63:
[----:B------:R-:W-:Y:S05]  /*2b50*/  BRA `(.L_x_67) ;  /* 0x0000000000207947 */ /* 0x000fea0003800000 */
.L_x_62:
[----:B------:R-:W-:-:S04]  /*2b60*/  LOP3.LUT R0, R3, 0x80000000, R0, 0x48, !PT ;  /* 0x8000000003007812 */ /* 0x000fc800078e4800 */
[----:B------:R-:W-:Y:S01]  /*2b70*/  LOP3.LUT R0, R0, 0x7f800000, RZ, 0xfc, !PT ;  /* 0x7f80000000007812 */ /* 0x000fe200078efcff */
[----:B------:R-:W-:Y:S06]  /*2b80*/  BRA `(.L_x_67) ;  /* 0x0000000000147947 */ /* 0x000fec0003800000 */
.L_x_61:
[----:B------:R-:W-:Y:S01]  /*2b90*/  LOP3.LUT R0, R3, 0x80000000, R0, 0x48, !PT ;  /* 0x8000000003007812 */ /* 0x000fe200078e4800 */
[----:B------:R-:W-:Y:S06]  /*2ba0*/  BRA `(.L_x_67) ;  /* 0x00000000000c7947 */ /* 0x000fec0003800000 */
.L_x_60:
[----:B------:R-:W0:Y:S01]  /*2bb0*/  MUFU.RSQ R0, -QNAN ;  /* 0xffc0000000007908 */ /* 0x000e220000001400 */
[----:B------:R-:W-:Y:S05]  /*2bc0*/  BRA `(.L_x_67) ;  /* 0x0000000000047947 */ /* 0x000fea0003800000 */
.L_x_59:
[----:B------:R-:W-:-:S07]  /*2bd0*/  FADD.FTZ R0, R0, R3 ;  /* 0x0000000300007221 */ /* 0x000fce0000010000 */
.L_x_67:
[----:B------:R-:W-:Y:S05]  /*2be0*/  BSYNC.RECONVERGENT B1 ;  /* 0x0000000000017941 */ /* 0x000fea0003800200 */
.L_x_57:
[----:B------:R-:W-:-:S04]  /*2bf0*/  HFMA2 R15, -RZ, RZ, 0, 0 ;  /* 0x00000000ff0f7431 */ /* 0x000fc800000001ff */
[----:B0-----:R-:W-:Y:S05]  /*2c00*/  RET.REL.NODEC R14 `(_Z13compute_linesPKfPfii) ;  /* 0xffffffd00efc7950 */ /* 0x001fea0003c3ffff */
.L_x_68:
        /* <DEDUP_REMOVED lines=15> */
.L_x_71:


//--------------------- .text._Z9copy_dataPfS_    --------------------------
	.section	.text._Z9copy_dataPfS_,"ax",@progbits
	.align	128
        .global         _Z9copy_dataPfS_
        .type           _Z9copy_dataPfS_,@function
        .size           _Z9copy_dataPfS_,(.L_x_74 - _Z9copy_dataPfS_)
        .other          _Z9copy_dataPfS_,@"STO_CUDA_ENTRY STV_DEFAULT"
_Z9copy_dataPfS_:
.text._Z9copy_dataPfS_:
[----:B------:R-:W-:Y:S01]  /*0000*/  LDC R1, c[0x0][0x37c] ;  /* 0x0000df00ff017b82 */ /* 0x000fe20000000800 */
[----:B------:R-:W0:Y:S07]  /*0010*/  S2R R0, SR_TID.X ;  /* 0x0000000000007919 */ /* 0x000e2e0000002100 */
[----:B------:R-:W0:Y:S01]  /*0020*/  S2UR UR6, SR_CTAID.X ;  /* 0x00000000000679c3 */ /* 0x000e220000002500 */
[----:B------:R-:W1:Y:S07]  /*0030*/  LDCU.64 UR4, c[0x0][0x358] ;  /* 0x00006b00ff0477ac */ /* 0x000e6e0008000a00 */
[----:B------:R-:W0:Y:S08]  /*0040*/  LDC R7, c[0x0][0x360] ;  /* 0x0000d800ff077b82 */ /* 0x000e300000000800 */
[----:B------:R-:W2:Y:S08]  /*0050*/  LDC.64 R2, c[0x0][0x380] ;  /* 0x0000e000ff027b82 */ /* 0x000eb00000000a00 */
[----:B------:R-:W3:Y:S01]  /*0060*/  LDC.64 R4, c[0x0][0x388] ;  /* 0x0000e200ff047b82 */ /* 0x000ee20000000a00 */
[----:B0-----:R-:W-:-:S04]  /*0070*/  IMAD R7, R7, UR6, R0 ;  /* 0x0000000607077c24 */ /* 0x001fc8000f8e0200 */
[----:B--2---:R-:W-:-:S06]  /*0080*/  IMAD.WIDE.U32 R2, R7, 0x4, R2 ;  /* 0x0000000407027825 */ /* 0x004fcc00078e0002 */
[----:B-1----:R-:W2:Y:S01]  /*0090*/  LDG.E R2, desc[UR4][R2.64] ;  /* 0x0000000402027981 */ /* 0x002ea2000c1e1900 */
[----:B---3--:R-:W-:-:S04]  /*00a0*/  IMAD.WIDE.U32 R4, R7, 0x4, R4 ;  /* 0x0000000407047825 */ /* 0x008fc800078e0004 */
[----:B--2---:R-:W-:-:S05]  /*00b0*/  FMUL R7, R2, 6 ;  /* 0x40c0000002077820 */ /* 0x004fca0000400000 */
[----:B------:R-:W-:Y:S01]  /*00c0*/  STG.E desc[UR4][R4.64], R7 ;  /* 0x0000000704007986 */ /* 0x000fe2000c101904 */
[----:B------:R-:W-:Y:S05]  /*00d0*/  EXIT ;  /* 0x000000000000794d */ /* 0x000fea0003800000 */
.L_x_69:
        /* <DEDUP_REMOVED lines=10> */
.L_x_74:


//--------------------- .nv.shared._Z12compute_colsPKfPfii --------------------------
	.section	.nv.shared._Z12compute_colsPKfPfii,"aw",@nobits
	.sectionflags	@""
	.align	4
.nv.shared._Z12compute_colsPKfPfii:
	.zero		1152


//--------------------- .nv.shared.reserved.0     --------------------------
	.section	.nv.shared.reserved.0,"aw",@nobits
	.weak		__nv_reservedSMEM_offset_0_alias
	.size		__nv_reservedSMEM_offset_0_alias, 0, 64
	.other		__nv_reservedSMEM_offset_0_alias,@"STO_CUDA_RESERVED_SHARED STV_DEFAULT"
__nv_reservedSMEM_offset_0_alias:
	.zero		0
	.zero		64


//--------------------- .nv.shared._Z13compute_linesPKfPfii --------------------------
	.section	.nv.shared._Z13compute_linesPKfPfii,"aw",@nobits
	.sectionflags	@""
	.align	4
.nv.shared._Z13compute_linesPKfPfii:
	.zero		1152


//--------------------- .nv.constant0._Z12compute_colsPKfPfii --------------------------
	.section	.nv.constant0._Z12compute_colsPKfPfii,"a",@progbits
	.sectionflags	@""
	.align	4
.nv.constant0._Z12compute_colsPKfPfii:
	.zero		920


//--------------------- .nv.constant0._Z13compute_linesPKfPfii --------------------------
	.section	.nv.constant0._Z13compute_linesPKfPfii,"a",@progbits
	.sectionflags	@""
	.align	4
.nv.constant0._Z13compute_linesPKfPfii:
	.zero		920


//--------------------- .nv.constant0._Z9copy_dataPfS_ --------------------------
	.section	.nv.constant0._Z9copy_dataPfS_,"a",@progbits
	.sectionflags	@""
	.align	4
.nv.constant0._Z9copy_dataPfS_:
	.zero		912


//--------------------- SYMBOLS --------------------------

	.type		.nv.reservedSmem.offset0,@object
	.size		.nv.reservedSmem.offset0,0x4
	.type		.nv.reservedSmem.cap,@object
	.size		.nv.reservedSmem.cap,0x4
